def matmul_kernel(
    a_ptr,
    b_ptr,
    c_ptr,
    M,
    N,
    K,
    stride_am,
    stride_ak,
    stride_bk,
    stride_bn,
    stride_cm,
    stride_cn,
    BLOCK_M: tl.constexpr,
    BLOCK_N: tl.constexpr,
    BLOCK_K: tl.constexpr,
    GROUP_M: tl.constexpr,
):
    pid = tl.program_id(axis=0)
    num_pid_m = tl.cdiv(M, BLOCK_M)
    num_pid_n = tl.cdiv(N, BLOCK_N)
    num_pid_in_group = GROUP_M * num_pid_n
    group_id = pid // num_pid_in_group
    first_pid_m = group_id * GROUP_M
    group_size_m = min(num_pid_m - first_pid_m, GROUP_M)
    pid_m = first_pid_m + ((pid % num_pid_in_group) % group_size_m)
    pid_n = (pid % num_pid_in_group) // group_size_m

    offs_am = (pid_m * BLOCK_M + tl.arange(0, BLOCK_M)) % M
    offs_bn = (pid_n * BLOCK_N + tl.arange(0, BLOCK_N)) % N
    offs_k = tl.arange(0, BLOCK_K)
    a_ptrs = a_ptr + offs_am[:, None] * stride_am + offs_k[None, :] * stride_ak
    b_ptrs = b_ptr + offs_k[:, None] * stride_bk + offs_bn[None, :] * stride_bn

    acc = tl.zeros((BLOCK_M, BLOCK_N), dtype=tl.float32)
    for kk in range(0, tl.cdiv(K, BLOCK_K)):
        a = tl.load(a_ptrs, mask=offs_k[None, :] < K - kk * BLOCK_K, other=0.0)
        b = tl.load(b_ptrs, mask=offs_k[:, None] < K - kk * BLOCK_K, other=0.0)
        acc = tl.dot(a, b, acc)
        a_ptrs += BLOCK_K * stride_ak
        b_ptrs += BLOCK_K * stride_bk

    c = acc.to(c_ptr.dtype.element_ty)
    offs_cm = pid_m * BLOCK_M + tl.arange(0, BLOCK_M)
    offs_cn = pid_n * BLOCK_N + tl.arange(0, BLOCK_N)
    c_ptrs = c_ptr + offs_cm[:, None] * stride_cm + offs_cn[None, :] * stride_cn
    mask = (offs_cm[:, None] < M) & (offs_cn[None, :] < N)
    tl.store(c_ptrs, c, mask=mask)

# config = {"BLOCK_K": 16, "BLOCK_M": 64, "BLOCK_N": 32, "GROUP_M": 8, "arch": "sm_100", "dtype": "fp16", "num_ctas": 1, "num_stages": 3, "num_warps": 4}
# arch = sm_100


// ===== COMPILED SASS (sm_100a) =====

	.target	sm_100a

	.elftype	@"ET_EXEC"


//--------------------- .note.nv.tkinfo           --------------------------
	.section	.note.nv.tkinfo,"",@"SHT_NOTE"
	.sectionflags	@"SHF_NOTE_NV_TKINFO"
	.tkinfo
        /*0018*/ 	.word	0x00000081
        /*0030*/ 	.string	""
        /*0030*/ 	.string	"ptxas-blackwell"
        /*0030*/ 	.string	"Cuda compilation tools, release 12.9, V12.9.86"
        /*0030*/ 	.string	"Build cuda_12.9.r12.9/compiler.36037853_0"
        /*0030*/ 	.string	"-v  -suppress-debug-info  -lineinfo  -arch sm_100a "



//--------------------- .note.nv.cuver            --------------------------
	.section	.note.nv.cuver,"",@"SHT_NOTE"
	.sectionflags	@"SHF_NOTE_NV_CUVER"
        /*0018*/ 	.short	0x0001
        /*001a*/ 	.short	0x0064
        /*001c*/ 	.short	0x0001
        /*001e*/ 	.short	0x0000
        /*0020*/ 	.short	0x0001
        /*0022*/ 	.short	0x0000


//--------------------- .nv.info                  --------------------------
	.section	.nv.info,"",@"SHT_CUDA_INFO"
	.align	4


	//----- nvinfo : EIATTR_REGCOUNT
	.align		4
        /*0000*/ 	.byte	0x04, 0x2f
        /*0002*/ 	.short	(.L_4 - .L_3)
	.align		4
.L_3:
        /*0004*/ 	.word	index@(matmul_kernel)
        /*0008*/ 	.word	0x00000037


	//----- nvinfo : EIATTR_FRAME_SIZE
	.align		4
.L_4:
        /*000c*/ 	.byte	0x04, 0x11
        /*000e*/ 	.short	(.L_6 - .L_5)
	.align		4
.L_5:
        /*0010*/ 	.word	index@($__internal_2_$__cuda_sm10x_tcgen05_guardrail_trap_unallocated_columns_being_dealloced)
        /*0014*/ 	.word	0x00000000


	//----- nvinfo : EIATTR_FRAME_SIZE
	.align		4
.L_6:
        /*0018*/ 	.byte	0x04, 0x11
        /*001a*/ 	.short	(.L_8 - .L_7)
	.align		4
.L_7:
        /*001c*/ 	.word	index@($__internal_1_$__cuda_sm10x_tcgen05_guardrail_trap_phase_invalid_during_alloc)
        /*0020*/ 	.word	0x00000000


	//----- nvinfo : EIATTR_FRAME_SIZE
	.align		4
.L_8:
        /*0024*/ 	.byte	0x04, 0x11
        /*0026*/ 	.short	(.L_10 - .L_9)
	.align		4
.L_9:
        /*0028*/ 	.word	index@($__internal_0_$__cuda_sm10x_tcgen05_guardrail_trap_col_being_dealloced_not_returned_by_alloc)
        /*002c*/ 	.word	0x00000000


	//----- nvinfo : EIATTR_FRAME_SIZE
	.align		4
.L_10:
        /*0030*/ 	.byte	0x04, 0x11
        /*0032*/ 	.short	(.L_12 - .L_11)
	.align		4
.L_11:
        /*0034*/ 	.word	index@(matmul_kernel)
        /*0038*/ 	.word	0x00000000


	//----- nvinfo : EIATTR_MIN_STACK_SIZE
	.align		4
.L_12:
        /*003c*/ 	.byte	0x04, 0x12
        /*003e*/ 	.short	(.L_14 - .L_13)
	.align		4
.L_13:
        /*0040*/ 	.word	index@(matmul_kernel)
        /*0044*/ 	.word	0x00000000
.L_14:


//--------------------- .nv.info.matmul_kernel    --------------------------
	.section	.nv.info.matmul_kernel,"",@"SHT_CUDA_INFO"
	.sectionflags	@""
	.align	4


	//----- nvinfo : EIATTR_CUDA_API_VERSION
	.align		4
        /*0000*/ 	.byte	0x04, 0x37
        /*0002*/ 	.short	(.L_16 - .L_15)
.L_15:
        /*0004*/ 	.word	0x00000081


	//----- nvinfo : EIATTR_KPARAM_INFO
	.align		4
.L_16:
        /*0008*/ 	.byte	0x04, 0x17
        /*000a*/ 	.short	(.L_18 - .L_17)
.L_17:
        /*000c*/ 	.word	0x00000000
        /*0010*/ 	.short	0x000d
        /*0012*/ 	.short	0x0048
        /*0014*/ 	.byte	0x00, 0xf4, 0x21, 0x00


	//----- nvinfo : EIATTR_KPARAM_INFO
	.align		4
.L_18:
        /*0018*/ 	.byte	0x04, 0x17
        /*001a*/ 	.short	(.L_20 - .L_19)
.L_19:
        /*001c*/ 	.word	0x00000000
        /*0020*/ 	.short	0x000c
        /*0022*/ 	.short	0x0040
        /*0024*/ 	.byte	0x00, 0xf4, 0x21, 0x00


	//----- nvinfo : EIATTR_KPARAM_INFO
	.align		4
.L_20:
        /*0028*/ 	.byte	0x04, 0x17
        /*002a*/ 	.short	(.L_22 - .L_21)
.L_21:
        /*002c*/ 	.word	0x00000000
        /*0030*/ 	.short	0x000b
        /*0032*/ 	.short	0x0038
        /*0034*/ 	.byte	0x00, 0xf0, 0x11, 0x00


	//----- nvinfo : EIATTR_KPARAM_INFO
	.align		4
.L_22:
        /*0038*/ 	.byte	0x04, 0x17
        /*003a*/ 	.short	(.L_24 - .L_23)
.L_23:
        /*003c*/ 	.word	0x00000000
        /*0040*/ 	.short	0x000a
        /*0042*/ 	.short	0x0034
        /*0044*/ 	.byte	0x00, 0xf0, 0x11, 0x00


	//----- nvinfo : EIATTR_KPARAM_INFO
	.align		4
.L_24:
        /*0048*/ 	.byte	0x04, 0x17
        /*004a*/ 	.short	(.L_26 - .L_25)
.L_25:
        /*004c*/ 	.word	0x00000000
        /*0050*/ 	.short	0x0009
        /*0052*/ 	.short	0x0030
        /*0054*/ 	.byte	0x00, 0xf0, 0x11, 0x00


	//----- nvinfo : EIATTR_KPARAM_INFO
	.align		4
.L_26:
        /*0058*/ 	.byte	0x04, 0x17
        /*005a*/ 	.short	(.L_28 - .L_27)
.L_27:
        /*005c*/ 	.word	0x00000000
        /*0060*/ 	.short	0x0008
        /*0062*/ 	.short	0x002c
        /*0064*/ 	.byte	0x00, 0xf0, 0x11, 0x00


	//----- nvinfo : EIATTR_KPARAM_INFO
	.align		4
.L_28:
        /*0068*/ 	.byte	0x04, 0x17
        /*006a*/ 	.short	(.L_30 - .L_29)
.L_29:
        /*006c*/ 	.word	0x00000000
        /*0070*/ 	.short	0x0007
        /*0072*/ 	.short	0x0028
        /*0074*/ 	.byte	0x00, 0xf0, 0x11, 0x00


	//----- nvinfo : EIATTR_KPARAM_INFO
	.align		4
.L_30:
        /*0078*/ 	.byte	0x04, 0x17
        /*007a*/ 	.short	(.L_32 - .L_31)
.L_31:
        /*007c*/ 	.word	0x00000000
        /*0080*/ 	.short	0x0006
        /*0082*/ 	.short	0x0024
        /*0084*/ 	.byte	0x00, 0xf0, 0x11, 0x00


	//----- nvinfo : EIATTR_KPARAM_INFO
	.align		4
.L_32:
        /*0088*/ 	.byte	0x04, 0x17
        /*008a*/ 	.short	(.L_34 - .L_33)
.L_33:
        /*008c*/ 	.word	0x00000000
        /*0090*/ 	.short	0x0005
        /*0092*/ 	.short	0x0020
        /*0094*/ 	.byte	0x00, 0xf0, 0x11, 0x00


	//----- nvinfo : EIATTR_KPARAM_INFO
	.align		4
.L_34:
        /*0098*/ 	.byte	0x04, 0x17
        /*009a*/ 	.short	(.L_36 - .L_35)
.L_35:
        /*009c*/ 	.word	0x00000000
        /*00a0*/ 	.short	0x0004
        /*00a2*/ 	.short	0x001c
        /*00a4*/ 	.byte	0x00, 0xf0, 0x11, 0x00


	//----- nvinfo : EIATTR_KPARAM_INFO
	.align		4
.L_36:
        /*00a8*/ 	.byte	0x04, 0x17
        /*00aa*/ 	.short	(.L_38 - .L_37)
.L_37:
        /*00ac*/ 	.word	0x00000000
        /*00b0*/ 	.short	0x0003
        /*00b2*/ 	.short	0x0018
        /*00b4*/ 	.byte	0x00, 0xf0, 0x11, 0x00


	//----- nvinfo : EIATTR_KPARAM_INFO
	.align		4
.L_38:
        /*00b8*/ 	.byte	0x04, 0x17
        /*00ba*/ 	.short	(.L_40 - .L_39)
.L_39:
        /*00bc*/ 	.word	0x00000000
        /*00c0*/ 	.short	0x0002
        /*00c2*/ 	.short	0x0010
        /*00c4*/ 	.byte	0x00, 0xf4, 0x21, 0x00


	//----- nvinfo : EIATTR_KPARAM_INFO
	.align		4
.L_40:
        /*00c8*/ 	.byte	0x04, 0x17
        /*00ca*/ 	.short	(.L_42 - .L_41)
.L_41:
        /*00cc*/ 	.word	0x00000000
        /*00d0*/ 	.short	0x0001
        /*00d2*/ 	.short	0x0008
        /*00d4*/ 	.byte	0x00, 0xf4, 0x21, 0x00


	//----- nvinfo : EIATTR_KPARAM_INFO
	.align		4
.L_42:
        /*00d8*/ 	.byte	0x04, 0x17
        /*00da*/ 	.short	(.L_44 - .L_43)
.L_43:
        /*00dc*/ 	.word	0x00000000
        /*00e0*/ 	.short	0x0000
        /*00e2*/ 	.short	0x0000
        /*00e4*/ 	.byte	0x00, 0xf4, 0x21, 0x00


	//----- nvinfo : EIATTR_AT_ENTRY_FRAGMENTS
	.align		4
.L_44:
        /*00e8*/ 	.byte	0x04, 0x4f
        /*00ea*/ 	.short	(.L_46 - .L_45)


	//   ....[0]....
.L_45:
        /*00ec*/ 	.word	0x00000004


	//----- nvinfo : EIATTR_RESERVED_SMEM_USED
	.align		4
.L_46:
        /*00f0*/ 	.byte	0x01, 0x41
	.zero		2


	//----- nvinfo : EIATTR_SPARSE_MMA_MASK
	.align		4
        /*00f4*/ 	.byte	0x03, 0x50
        /*00f6*/ 	.short	0x0000


	//----- nvinfo : EIATTR_TCGEN05_1CTA_USED
	.align		4
        /*00f8*/ 	.byte	0x01, 0x51
	.zero		2


	//----- nvinfo : EIATTR_MAXREG_COUNT
	.align		4
        /*00fc*/ 	.byte	0x03, 0x1b
        /*00fe*/ 	.short	0x00ff


	//----- nvinfo : EIATTR_NUM_BARRIERS
	.align		4
        /*0100*/ 	.byte	0x02, 0x4c
        /*0102*/ 	.byte	0x01
	.zero		1


	//----- nvinfo : EIATTR_INT_WARP_WIDE_INSTR_OFFSETS
	.align		4
        /*0104*/ 	.byte	0x04, 0x31
        /*0106*/ 	.short	(.L_48 - .L_47)


	//   ....[0]....
.L_47:
        /*0108*/ 	.word	0x00000e20


	//   ....[1]....
        /*010c*/ 	.word	0x00000e30


	//   ....[2]....
        /*0110*/ 	.word	0x000016a0


	//   ....[3]....
        /*0114*/ 	.word	0x00002d40


	//   ....[4]....
        /*0118*/ 	.word	0x00002d90


	//----- nvinfo : EIATTR_COOP_GROUP_MASK_REGIDS
	.align		4
.L_48:
        /*011c*/ 	.byte	0x04, 0x29
        /*011e*/ 	.short	(.L_50 - .L_49)


	//   ....[0]....
.L_49:
        /*0120*/ 	.word	0xffffffff


	//   ....[1]....
        /*0124*/ 	.word	0xffffffff


	//   ....[2]....
        /*0128*/ 	.word	0xffffffff


	//   ....[3]....
        /*012c*/ 	.word	0xffffffff


	//----- nvinfo : EIATTR_COOP_GROUP_INSTR_OFFSETS
	.align		4
.L_50:
        /*0130*/ 	.byte	0x04, 0x28
        /*0132*/ 	.short	(.L_52 - .L_51)


	//   ....[0]....
.L_51:
        /*0134*/ 	.word	0x00000070


	//   ....[1]....
        /*0138*/ 	.word	0x00000320


	//   ....[2]....
        /*013c*/ 	.word	0x00002be0


	//   ....[3]....
        /*0140*/ 	.word	0x00002e40


	//----- nvinfo : EIATTR_VRC_CTA_INIT_COUNT
	.align		4
.L_52:
        /*0144*/ 	.byte	0x02, 0x4a
        /*0146*/ 	.byte	0x80
	.zero		1


	//----- nvinfo : EIATTR_MBARRIER_INSTR_OFFSETS
	.align		4
        /*0148*/ 	.byte	0x04, 0x39
        /*014a*/ 	.short	(.L_54 - .L_53)


	//   ....[0]....
.L_53:
        /*014c*/ 	.word	0x00000f60
        /*0150*/ 	.word	0x000000ff
        /*0154*/ 	.word	0x00000000
        /*0158*/ 	.short	0x0100
        /*015a*/ 	.byte	0x0e
	.zero		1


	//   ....[1]....
        /*015c*/ 	.word	0x000016e0
        /*0160*/ 	.word	0x000000ff
        /*0164*/ 	.word	0x00001808
        /*0168*/ 	.short	0x0100
        /*016a*/ 	.byte	0x08
	.zero		1


	//   ....[2]....
        /*016c*/ 	.word	0x00001c60
        /*0170*/ 	.word	0x000000ff
        /*0174*/ 	.word	0x00000000
        /*0178*/ 	.short	0x010a
        /*017a*/ 	.byte	0x0e
	.zero		1


	//   ....[3]....
        /*017c*/ 	.word	0x000022c0
        /*0180*/ 	.word	0x000000ff
        /*0184*/ 	.word	0x00000000
        /*0188*/ 	.short	0x010a
        /*018a*/ 	.byte	0x0e
	.zero		1


	//   ....[4]....
        /*018c*/ 	.word	0x000023d0
        /*0190*/ 	.word	0x000000ff
        /*0194*/ 	.word	0x00001800
        /*0198*/ 	.short	0x0108
        /*019a*/ 	.byte	0x08
	.zero		1


	//   ....[5]....
        /*019c*/ 	.word	0x00002430
        /*01a0*/ 	.word	0x000000ff
        /*01a4*/ 	.word	0x00001808
        /*01a8*/ 	.short	0x0108
        /*01aa*/ 	.byte	0x08
	.zero		1


	//   ....[6]....
        /*01ac*/ 	.word	0x00002e60
        /*01b0*/ 	.word	0x000000ff
        /*01b4*/ 	.word	0x00000000
        /*01b8*/ 	.short	0x010a
        /*01ba*/ 	.byte	0x0e
	.zero		1


	//   ....[7]....
        /*01bc*/ 	.word	0x00002e90
        /*01c0*/ 	.word	0x000000ff
        /*01c4*/ 	.word	0x00000000
        /*01c8*/ 	.short	0x010a
        /*01ca*/ 	.byte	0x0e
	.zero		1


	//----- nvinfo : EIATTR_NUM_MBARRIERS
	.align		4
.L_54:
        /*01cc*/ 	.byte	0x03, 0x38
        /*01ce*/ 	.short	0x0002


	//----- nvinfo : EIATTR_EXIT_INSTR_OFFSETS
	.align		4
        /*01d0*/ 	.byte	0x04, 0x1c
        /*01d2*/ 	.short	(.L_56 - .L_55)


	//   ....[0]....
.L_55:
        /*01d4*/ 	.word	0x00002e50


	//----- nvinfo : EIATTR_REQNTID
	.align		4
.L_56:
        /*01d8*/ 	.byte	0x04, 0x10
        /*01da*/ 	.short	(.L_58 - .L_57)
.L_57:
        /*01dc*/ 	.word	0x00000080
        /*01e0*/ 	.word	0x00000001
        /*01e4*/ 	.word	0x00000001


	//----- nvinfo : EIATTR_CRS_STACK_SIZE
	.align		4
.L_58:
        /*01e8*/ 	.byte	0x04, 0x1e
        /*01ea*/ 	.short	(.L_60 - .L_59)
.L_59:
        /*01ec*/ 	.word	0x00000000


	//----- nvinfo : EIATTR_CBANK_PARAM_SIZE
	.align		4
.L_60:
        /*01f0*/ 	.byte	0x03, 0x19
        /*01f2*/ 	.short	0x0050


	//----- nvinfo : EIATTR_PARAM_CBANK
	.align		4
        /*01f4*/ 	.byte	0x04, 0x0a
        /*01f6*/ 	.short	(.L_62 - .L_61)
	.align		4
.L_61:
        /*01f8*/ 	.word	index@(.nv.constant0.matmul_kernel)
        /*01fc*/ 	.short	0x0380
        /*01fe*/ 	.short	0x0050


	//----- nvinfo : EIATTR_SW_WAR
	.align		4
.L_62:
        /*0200*/ 	.byte	0x04, 0x36
        /*0202*/ 	.short	(.L_64 - .L_63)
.L_63:
        /*0204*/ 	.word	0x00000008
.L_64:


//--------------------- .nv.compat                --------------------------
	.section	.nv.compat,"",@"SHT_CUDA_COMPAT_INFO"
	.align	4
        /*0000*/ 	.byte	0x02, 0x02, 0x02, 0x00, 0x02, 0x05, 0x05, 0x00, 0x02, 0x03, 0x00, 0x00, 0x02, 0x06, 0x01, 0x00


//--------------------- .nv.callgraph             --------------------------
	.section	.nv.callgraph,"",@"SHT_CUDA_CALLGRAPH"
	.align	4
	.sectionentsize	8
	.align		4
        /*0000*/ 	.word	0x00000000
	.align		4
        /*0004*/ 	.word	0xffffffff
	.align		4
        /*0008*/ 	.word	0x00000000
	.align		4
        /*000c*/ 	.word	0xfffffffe
	.align		4
        /*0010*/ 	.word	0x00000000
	.align		4
        /*0014*/ 	.word	0xfffffffd
	.align		4
        /*0018*/ 	.word	0x00000000
	.align		4
        /*001c*/ 	.word	0xfffffffc


//--------------------- .text.matmul_kernel       --------------------------
	.section	.text.matmul_kernel,"ax",@progbits
	.align	128
        .global         matmul_kernel
        .type           matmul_kernel,@function
        .size           matmul_kernel,(.L_x_20 - matmul_kernel)
        .other          matmul_kernel,@"STO_CUDA_ENTRY STV_DEFAULT"
matmul_kernel:
.text.matmul_kernel:
[----:B------:R-:W0:Y:S01]  /*0000*/  LDC R1, c[0x0][0x37c] ;  /* 0x0000df00ff017b82 */ /* 0x000e220000000800 */
[----:B------:R-:W1:Y:S01]  /*0010*/  S2R R20, SR_TID.X ;  /* 0x0000000000147919 */ /* 0x000e620000002100 */
[----:B------:R-:W2:Y:S01]  /*0020*/  LDCU.64 UR20, c[0x0][0x358] ;  /* 0x00006b00ff1477ac */ /* 0x000ea20008000a00 */
[----:B-1----:R-:W-:-:S13]  /*0030*/  ISETP.GE.U32.AND P0, PT, R20, 0x20, PT ;  /* 0x000000201400780c */ /* 0x002fda0003f06070 */
[----:B------:R-:W-:Y:S02]  /*0040*/  VOTEU.ANY UP0, P0 ;  /* 0x0000000000ff7886 */ /* 0x000fe40000000100 */
[----:B0-2---:R-:W-:Y:S05]  /*0050*/  BRA.U UP0, `(.L_x_0) ;  /* 0x0000000100b47547 */ /* 0x005fea000b800000 */
[----:B------:R-:W0:Y:S01]  /*0060*/  S2UR UR6, SR_CgaCtaId ;  /* 0x00000000000679c3 */ /* 0x000e220000008800 */
[----:B------:R-:W-:Y:S01]  /*0070*/  NOP ;  /* 0x0000000000007918 */ /* 0x000fe20000000000 */
[----:B------:R-:W-:Y:S02]  /*0080*/  UMOV UR4, 0x40 ;  /* 0x0000004000047882 */ /* 0x000fe40000000000 */
[----:B0-----:R-:W-:-:S09]  /*0090*/  ULEA UR4, UR6, UR4, 0x18 ;  /* 0x0000000406047291 */ /* 0x001fd2000f8ec0ff */
[----:B------:R-:W0:Y:S01]  /*00a0*/  LDS.U8 R0, [UR4] ;  /* 0x00000004ff007984 */ /* 0x000e220008000000 */
[----:B------:R-:W-:Y:S02]  /*00b0*/  UMOV UR4, 0x400 ;  /* 0x0000040000047882 */ /* 0x000fe40000000000 */
[----:B------:R-:W-:Y:S01]  /*00c0*/  ULEA UR4, UR6, UR4, 0x18 ;  /* 0x0000000406047291 */ /* 0x000fe2000f8ec0ff */
[----:B0-----:R-:W-:-:S13]  /*00d0*/  ISETP.NE.AND P0, PT, R0, RZ, PT ;  /* 0x000000ff0000720c */ /* 0x001fda0003f05270 */
[----:B------:R-:W-:Y:S05]  /*00e0*/  @P0 BRA `(.L_x_1) ;  /* 0x0000000000780947 */ /* 0x000fea0003800000 */
[----:B------:R-:W-:-:S13]  /*00f0*/  ELECT P0, URZ, PT ;  /* 0x0000000000ff782f */ /* 0x000fda0003800000 */
[----:B------:R-:W-:Y:S05]  /*0100*/  @!P0 BRA `(.L_x_2) ;  /* 0x0000000000808947 */ /* 0x000fea0003800000 */
[----:B------:R-:W-:Y:S01]  /*0110*/  UMOV UR5, 0x1 ;  /* 0x0000000100057882 */ /* 0x000fe20000000000 */
[----:B------:R-:W-:-:S04]  /*0120*/  IMAD.MOV.U32 R4, RZ, RZ, 0x1 ;  /* 0x00000001ff047424 */ /* 0x000fc800078e00ff */
[----:B------:R-:W-:Y:S04]  /*0130*/  DEPBAR.LE SB0, 0x36 ;  /* 0x00008d800000791a */ /* 0x000fe80000000000 */
[----:B------:R-:W0:Y:S02]  /*0140*/  UTCATOMSWS.FIND_AND_SET.ALIGN UP1, UR5, UR5 ;  /* 0x00000005000575e3 */ /* 0x000e240008020800 */
[----:B0-----:R-:W-:-:S04]  /*0150*/  PLOP3.LUT P0, PT, PT, PT, UP1, 0x80, 0x8 ;  /* 0x000000000008781c */ /* 0x001fc80003f0f018 */
[----:B------:R-:W-:-:S04]  /*0160*/  SEL R0, RZ, 0xffffffff, !P0 ;  /* 0xffffffffff007807 */ /* 0x000fc80004000000 */
[----:B------:R-:W-:Y:S01]  /*0170*/  ISETP.NE.AND P0, PT, R0, RZ, PT ;  /* 0x000000ff0000720c */ /* 0x000fe20003f05270 */
[----:B------:R-:W-:-:S12]  /*0180*/  IMAD.U32 R0, RZ, RZ, UR5 ;  /* 0x00000005ff007e24 */ /* 0x000fd8000f8e00ff */
[----:B------:R-:W-:Y:S05]  /*0190*/  @P0 BRA `(.L_x_3) ;  /* 0x0000000000240947 */ /* 0x000fea0003800000 */
.L_x_4:
[----:B------:R-:W-:Y:S05]  /*01a0*/  NANOSLEEP 0x64 ;  /* 0x000000640000795d */ /* 0x000fea0003800000 */
[----:B------:R-:W-:-:S05]  /*01b0*/  UMOV UR5, 0x1 ;  /* 0x0000000100057882 */ /* 0x000fca0000000000 */
[----:B------:R-:W-:Y:S04]  /*01c0*/  DEPBAR.LE SB0, 0x36 ;  /* 0x00008d800000791a */ /* 0x000fe80000000000 */
[----:B------:R-:W0:Y:S02]  /*01d0*/  UTCATOMSWS.FIND_AND_SET.ALIGN UP1, UR5, UR5 ;  /* 0x00000005000575e3 */ /* 0x000e240008020800 */
[----:B0-----:R-:W-:-:S04]  /*01e0*/  PLOP3.LUT P0, PT, PT, PT, UP1, 0x80, 0x8 ;  /* 0x000000000008781c */ /* 0x001fc80003f0f018 */
[----:B------:R-:W-:-:S04]  /*01f0*/  SEL R0, RZ, 0xffffffff, !P0 ;  /* 0xffffffffff007807 */ /* 0x000fc80004000000 */
[----:B------:R-:W-:Y:S01]  /*0200*/  ISETP.NE.AND P0, PT, R0, RZ, PT ;  /* 0x000000ff0000720c */ /* 0x000fe20003f05270 */
[----:B------:R-:W-:-:S12]  /*0210*/  IMAD.U32 R0, RZ, RZ, UR5 ;  /* 0x00000005ff007e24 */ /* 0x000fd8000f8e00ff */
[----:B------:R-:W-:Y:S05]  /*0220*/  @!P0 BRA `(.L_x_4) ;  /* 0xfffffffc00dc8947 */ /* 0x000fea000383ffff */
.L_x_3:
[----:B------:R-:W-:Y:S01]  /*0230*/  VIADD R3, R0, 0x10 ;  /* 0x0000001000037836 */ /* 0x000fe20000000000 */
[----:B------:R-:W-:Y:S01]  /*0240*/  UMOV UR5, 0x50 ;  /* 0x0000005000057882 */ /* 0x000fe20000000000 */
[----:B------:R-:W-:Y:S01]  /*0250*/  SHF.L.U32 R2, R4, R0, RZ ;  /* 0x0000000004027219 */ /* 0x000fe200000006ff */
[----:B------:R-:W-:Y:S01]  /*0260*/  ULEA UR5, UR6, UR5, 0x18 ;  /* 0x0000000506057291 */ /* 0x000fe2000f8ec0ff */
[----:B------:R-:W-:Y:S01]  /*0270*/  IMAD.SHL.U32 R0, R0, 0x20, RZ ;  /* 0x0000002000007824 */ /* 0x000fe200078e00ff */
[----:B------:R-:W-:-:S04]  /*0280*/  SHF.L.U32 R3, R4, R3, RZ ;  /* 0x0000000304037219 */ /* 0x000fc800000006ff */
[----:B------:R-:W-:-:S05]  /*0290*/  LOP3.LUT R2, R3, R2, RZ, 0xfc, !PT ;  /* 0x0000000203027212 */ /* 0x000fca00078efcff */
[----:B------:R0:W-:Y:S04]  /*02a0*/  ATOMS.OR RZ, [UR5], R2 ;  /* 0x00000002ffff798c */ /* 0x0001e8000b000005 */
[----:B------:R0:W-:Y:S01]  /*02b0*/  STS [UR4], R0 ;  /* 0x00000000ff007988 */ /* 0x0001e20008000804 */
[----:B------:R-:W-:Y:S05]  /*02c0*/  BRA `(.L_x_2) ;  /* 0x0000000000107947 */ /* 0x000fea0003800000 */
.L_x_1:
[----:B------:R-:W-:Y:S01]  /*02d0*/  IMAD.MOV.U32 R0, RZ, RZ, -0x1 ;  /* 0xffffffffff007424 */ /* 0x000fe200078e00ff */
[----:B------:R-:W-:-:S04]  /*02e0*/  MOV R2, 0x310 ;  /* 0x0000031000027802 */ /* 0x000fc80000000f00 */
[----:B------:R0:W-:Y:S03]  /*02f0*/  STS [UR4], R0 ;  /* 0x00000000ff007988 */ /* 0x0001e60008000804 */
[----:B0-----:R-:W-:Y:S05]  /*0300*/  CALL.REL.NOINC `($__internal_1_$__cuda_sm10x_tcgen05_guardrail_trap_phase_invalid_during_alloc) ;  /* 0x0000002800f87944 */ /* 0x001fea0003c00000 */
.L_x_2:
[----:B------:R-:W-:Y:S05]  /*0310*/  WARPSYNC.ALL ;  /* 0x0000000000007948 */ /* 0x000fea0003800000 */
[----:B------:R-:W-:Y:S01]  /*0320*/  NOP ;  /* 0x0000000000007918 */ /* 0x000fe20000000000 */
.L_x_0:
[----:B------:R-:W1:Y:S01]  /*0330*/  LDC.64 R10, c[0x0][0x398] ;  /* 0x0000e600ff0a7b82 */ /* 0x000e620000000a00 */
[----:B------:R-:W2:Y:S01]  /*0340*/  S2R R5, SR_CTAID.X ;  /* 0x0000000000057919 */ /* 0x000ea20000002500 */
[C---:B------:R-:W-:Y:S01]  /*0350*/  LOP3.LUT R21, R20.reuse, 0x3f, RZ, 0xc0, !PT ;  /* 0x0000003f14157812 */ /* 0x040fe200078ec0ff */
[----:B------:R-:W-:Y:S01]  /*0360*/  UMOV UR8, 0x400 ;  /* 0x0000040000087882 */ /* 0x000fe20000000000 */
[----:B------:R-:W3:Y:S01]  /*0370*/  LDCU UR13, c[0x0][0x3a0] ;  /* 0x00007400ff0d77ac */ /* 0x000ee20008000800 */
[----:B------:R-:W-:Y:S02]  /*0380*/  LOP3.LUT P3, RZ, R20, 0x7f, RZ, 0xc0, !PT ;  /* 0x0000007f14ff7812 */ /* 0x000fe4000786c0ff */
[----:B------:R-:W-:Y:S01]  /*0390*/  PRMT R48, RZ, 0x7610, R48 ;  /* 0x00007610ff307816 */ /* 0x000fe20000000030 */
[----:B------:R-:W4:Y:S01]  /*03a0*/  S2UR UR5, SR_CgaCtaId ;  /* 0x00000000000579c3 */ /* 0x000f220000008800 */
[----:B------:R-:W5:Y:S01]  /*03b0*/  LDCU.64 UR22, c[0x0][0x3a8] ;  /* 0x00007500ff1677ac */ /* 0x000f620008000a00 */
[----:B------:R-:W-:Y:S01]  /*03c0*/  PRMT R44, RZ, 0x7610, R44 ;  /* 0x00007610ff2c7816 */ /* 0x000fe2000000002c */
[----:B------:R-:W0:Y:S01]  /*03d0*/  LDCU UR10, c[0x0][0x3a4] ;  /* 0x00007480ff0a77ac */ /* 0x000e220008000800 */
[----:B------:R-:W-:Y:S01]  /*03e0*/  UMOV UR6, 0x1 ;  /* 0x0000000100067882 */ /* 0x000fe20000000000 */
[----:B------:R-:W0:Y:S01]  /*03f0*/  LDCU.128 UR16, c[0x0][0x380] ;  /* 0x00007000ff1077ac */ /* 0x000e220008000c00 */
[----:B---3--:R-:W-:Y:S01]  /*0400*/  UIADD3 UR25, UPT, UPT, UR13, 0xf, URZ ;  /* 0x0000000f0d197890 */ /* 0x008fe2000fffe0ff */
[----:B01----:R-:W-:Y:S01]  /*0410*/  VIADD R0, R11, 0x1f ;  /* 0x0000001f0b007836 */ /* 0x003fe20000000000 */
[----:B------:R-:W-:-:S02]  /*0420*/  IABS R13, R11 ;  /* 0x0000000b000d7213 */ /* 0x000fc40000000000 */
[----:B------:R-:W-:Y:S01]  /*0430*/  UISETP.GT.AND UP1, UPT, UR25, 0xf, UPT ;  /* 0x0000000f1900788c */ /* 0x000fe2000bf24270 */
[----:B-----5:R-:W-:Y:S01]  /*0440*/  IMAD.U32 R14, RZ, RZ, UR22 ;  /* 0x00000016ff0e7e24 */ /* 0x020fe2000f8e00ff */
[----:B------:R-:W-:Y:S01]  /*0450*/  SHF.R.S32.HI R3, RZ, 0x1f, R0 ;  /* 0x0000001fff037819 */ /* 0x000fe20000011400 */
[----:B------:R-:W-:Y:S01]  /*0460*/  IMAD.U32 R16, RZ, RZ, UR22 ;  /* 0x00000016ff107e24 */ /* 0x000fe2000f8e00ff */
[----:B----4-:R-:W-:Y:S02]  /*0470*/  ULEA UR8, UR5, UR8, 0x18 ;  /* 0x0000000805087291 */ /* 0x010fe4000f8ec0ff */
[----:B------:R-:W-:Y:S02]  /*0480*/  LEA.HI R3, R3, R0, RZ, 0x5 ;  /* 0x0000000003037211 */ /* 0x000fe400078f28ff */
[----:B--2---:R-:W-:Y:S01]  /*0490*/  IABS R8, R5 ;  /* 0x0000000500087213 */ /* 0x004fe20000000000 */
[----:B------:R-:W-:Y:S01]  /*04a0*/  UIADD3 UR12, UPT, UPT, UR8, 0x1800, URZ ;  /* 0x00001800080c7890 */ /* 0x000fe2000fffe0ff */
[----:B------:R-:W-:Y:S01]  /*04b0*/  SHF.R.S32.HI R3, RZ, 0x5, R3 ;  /* 0x00000005ff037819 */ /* 0x000fe20000011403 */
[----:B------:R-:W-:Y:S01]  /*04c0*/  BAR.SYNC.DEFER_BLOCKING 0x0 ;  /* 0x0000000000007b1d */ /* 0x000fe20000010000 */
[----:B------:R-:W-:-:S03]  /*04d0*/  PLOP3.LUT P4, PT, PT, PT, UP1, 0x80, 0x8 ;  /* 0x000000000008781c */ /* 0x000fc60003f8f018 */
[----:B------:R-:W-:Y:S02]  /*04e0*/  IMAD.SHL.U32 R4, R3, 0x8, RZ ;  /* 0x0000000803047824 */ /* 0x000fe400078e00ff */
[----:B------:R-:W-:-:S03]  /*04f0*/  UMOV UR14, UR12 ;  /* 0x0000000c000e7c82 */ /* 0x000fc60008000000 */
[-C--:B------:R-:W-:Y:S02]  /*0500*/  IABS R7, R4.reuse ;  /* 0x0000000400077213 */ /* 0x080fe40000000000 */
[----:B------:R-:W-:Y:S02]  /*0510*/  IABS R12, R4 ;  /* 0x00000004000c7213 */ /* 0x000fe40000000000 */
[----:B------:R-:W0:Y:S08]  /*0520*/  I2F.RP R0, R7 ;  /* 0x0000000700007306 */ /* 0x000e300000209400 */
[----:B0-----:R-:W0:Y:S02]  /*0530*/  MUFU.RCP R0, R0 ;  /* 0x0000000000007308 */ /* 0x001e240000001000 */
[----:B0-----:R-:W-:-:S02]  /*0540*/  VIADD R2, R0, 0xffffffe ;  /* 0x0ffffffe00027836 */ /* 0x001fc40000000000 */
[----:B------:R-:W-:-:S04]  /*0550*/  IMAD.MOV R0, RZ, RZ, -R12 ;  /* 0x000000ffff007224 */ /* 0x000fc800078e0a0c */
[----:B------:R0:W1:Y:S02]  /*0560*/  F2I.FTZ.U32.TRUNC.NTZ R3, R2 ;  /* 0x0000000200037305 */ /* 0x000064000021f000 */
[----:B0-----:R-:W-:Y:S02]  /*0570*/  IMAD.MOV.U32 R2, RZ, RZ, RZ ;  /* 0x000000ffff027224 */ /* 0x001fe400078e00ff */
[----:B-1----:R-:W-:-:S04]  /*0580*/  IMAD.MOV R6, RZ, RZ, -R3 ;  /* 0x000000ffff067224 */ /* 0x002fc800078e0a03 */
[----:B------:R-:W-:Y:S02]  /*0590*/  IMAD R9, R6, R7, RZ ;  /* 0x0000000706097224 */ /* 0x000fe400078e02ff */
[----:B------:R-:W-:Y:S02]  /*05a0*/  IMAD.MOV.U32 R6, RZ, RZ, R8 ;  /* 0x000000ffff067224 */ /* 0x000fe400078e0008 */
[----:B------:R-:W-:-:S06]  /*05b0*/  IMAD.HI.U32 R3, R3, R9, R2 ;  /* 0x0000000903037227 */ /* 0x000fcc00078e0002 */
[----:B------:R-:W-:-:S04]  /*05c0*/  IMAD.HI.U32 R3, R3, R6, RZ ;  /* 0x0000000603037227 */ /* 0x000fc800078e00ff */
[----:B------:R-:W-:-:S05]  /*05d0*/  IMAD R0, R3, R0, R6 ;  /* 0x0000000003007224 */ /* 0x000fca00078e0206 */
[----:B------:R-:W-:-:S13]  /*05e0*/  ISETP.GT.U32.AND P1, PT, R7, R0, PT ;  /* 0x000000000700720c */ /* 0x000fda0003f24070 */
[----:B------:R-:W-:Y:S02]  /*05f0*/  @!P1 IMAD.IADD R0, R0, 0x1, -R7 ;  /* 0x0000000100009824 */ /* 0x000fe400078e0a07 */
[----:B------:R-:W-:Y:S01]  /*0600*/  @!P1 VIADD R3, R3, 0x1 ;  /* 0x0000000103039836 */ /* 0x000fe20000000000 */
[----:B------:R-:W-:Y:S02]  /*0610*/  ISETP.NE.AND P1, PT, R4, RZ, PT ;  /* 0x000000ff0400720c */ /* 0x000fe40003f25270 */
[----:B------:R-:W-:Y:S02]  /*0620*/  ISETP.GE.U32.AND P0, PT, R0, R7, PT ;  /* 0x000000070000720c */ /* 0x000fe40003f06070 */
[----:B------:R-:W-:-:S04]  /*0630*/  LOP3.LUT R0, R5, R4, RZ, 0x3c, !PT ;  /* 0x0000000405007212 */ /* 0x000fc800078e3cff */
[----:B------:R-:W-:Y:S01]  /*0640*/  ISETP.GE.AND P2, PT, R0, RZ, PT ;  /* 0x000000ff0000720c */ /* 0x000fe20003f46270 */
[----:B------:R-:W-:-:S06]  /*0650*/  VIADD R0, R10, 0x3f ;  /* 0x0000003f0a007836 */ /* 0x000fcc0000000000 */
[----:B------:R-:W-:-:S04]  /*0660*/  @P0 VIADD R3, R3, 0x1 ;  /* 0x0000000103030836 */ /* 0x000fc80000000000 */
[----:B------:R-:W-:Y:S01]  /*0670*/  IMAD.MOV.U32 R2, RZ, RZ, R3 ;  /* 0x000000ffff027224 */ /* 0x000fe200078e0003 */
[----:B------:R-:W-:-:S03]  /*0680*/  SHF.R.S32.HI R3, RZ, 0x1f, R0 ;  /* 0x0000001fff037819 */ /* 0x000fc60000011400 */
[----:B------:R-:W-:Y:S01]  /*0690*/  @!P2 IMAD.MOV R2, RZ, RZ, -R2 ;  /* 0x000000ffff02a224 */ /* 0x000fe200078e0a02 */
[----:B------:R-:W-:Y:S02]  /*06a0*/  @!P1 LOP3.LUT R2, RZ, R4, RZ, 0x33, !PT ;  /* 0x00000004ff029212 */ /* 0x000fe400078e33ff */
[----:B------:R-:W-:-:S03]  /*06b0*/  LEA.HI R3, R3, R0, RZ, 0x6 ;  /* 0x0000000003037211 */ /* 0x000fc600078f30ff */
[----:B------:R-:W-:Y:S02]  /*06c0*/  IMAD.SHL.U32 R6, R2, 0x8, RZ ;  /* 0x0000000802067824 */ /* 0x000fe400078e00ff */
[----:B------:R-:W-:-:S03]  /*06d0*/  IMAD.MOV R2, RZ, RZ, -R2 ;  /* 0x000000ffff027224 */ /* 0x000fc600078e0a02 */
[----:B------:R-:W-:Y:S01]  /*06e0*/  LEA.HI.SX32 R3, R3, -R6, 0x1a ;  /* 0x8000000603037211 */ /* 0x000fe200078fd2ff */
[----:B------:R-:W-:-:S03]  /*06f0*/  IMAD R8, R4, R2, R5 ;  /* 0x0000000204087224 */ /* 0x000fc600078e0205 */
[----:B------:R-:W-:-:S04]  /*0700*/  VIMNMX R15, PT, PT, R3, 0x8, PT ;  /* 0x00000008030f7848 */ /* 0x000fc80003fe0100 */
[-C--:B------:R-:W-:Y:S02]  /*0710*/  IABS R7, R15.reuse ;  /* 0x0000000f00077213 */ /* 0x080fe40000000000 */
[----:B------:R-:W-:Y:S02]  /*0720*/  IABS R4, R15 ;  /* 0x0000000f00047213 */ /* 0x000fe40000000000 */
[----:B------:R-:W0:Y:S08]  /*0730*/  I2F.RP R0, R7 ;  /* 0x0000000700007306 */ /* 0x000e300000209400 */
[----:B0-----:R-:W0:Y:S02]  /*0740*/  MUFU.RCP R0, R0 ;  /* 0x0000000000007308 */ /* 0x001e240000001000 */
[----:B0-----:R-:W-:-:S02]  /*0750*/  VIADD R3, R0, 0xffffffe ;  /* 0x0ffffffe00037836 */ /* 0x001fc40000000000 */
[----:B------:R-:W-:-:S04]  /*0760*/  IMAD.MOV R0, RZ, RZ, -R4 ;  /* 0x000000ffff007224 */ /* 0x000fc800078e0a04 */
[----:B------:R-:W0:Y:S02]  /*0770*/  F2I.FTZ.U32.TRUNC.NTZ R3, R3 ;  /* 0x0000000300037305 */ /* 0x000e24000021f000 */
[----:B0-----:R-:W-:-:S04]  /*0780*/  IMAD.MOV R9, RZ, RZ, -R3 ;  /* 0x000000ffff097224 */ /* 0x001fc800078e0a03 */
[----:B------:R-:W-:Y:S01]  /*0790*/  IMAD.MOV.U32 R2, RZ, RZ, R9 ;  /* 0x000000ffff027224 */ /* 0x000fe200078e0009 */
[----:B------:R-:W-:-:S03]  /*07a0*/  IABS R9, R8 ;  /* 0x0000000800097213 */ /* 0x000fc60000000000 */
[----:B------:R-:W-:Y:S02]  /*07b0*/  IMAD R5, R2, R7, RZ ;  /* 0x0000000702057224 */ /* 0x000fe400078e02ff */
[----:B------:R-:W-:-:S04]  /*07c0*/  IMAD.MOV.U32 R2, RZ, RZ, RZ ;  /* 0x000000ffff027224 */ /* 0x000fc800078e00ff */
[----:B------:R-:W-:Y:S01]  /*07d0*/  IMAD.HI.U32 R2, R3, R5, R2 ;  /* 0x0000000503027227 */ /* 0x000fe200078e0002 */
[----:B------:R-:W-:-:S05]  /*07e0*/  IABS R3, R10 ;  /* 0x0000000a00037213 */ /* 0x000fca0000000000 */
[----:B------:R-:W-:-:S04]  /*07f0*/  IMAD.HI.U32 R2, R2, R9, RZ ;  /* 0x0000000902027227 */ /* 0x000fc800078e00ff */
[----:B------:R-:W-:Y:S02]  /*0800*/  IMAD R0, R2, R0, R9 ;  /* 0x0000000002007224 */ /* 0x000fe400078e0209 */
[----:B------:R-:W-:-:S03]  /*0810*/  IMAD.MOV.U32 R9, RZ, RZ, R3 ;  /* 0x000000ffff097224 */ /* 0x000fc600078e0003 */
[----:B------:R-:W-:Y:S01]  /*0820*/  ISETP.GT.U32.AND P1, PT, R7, R0, PT ;  /* 0x000000000700720c */ /* 0x000fe20003f24070 */
[----:B------:R-:W0:-:S12]  /*0830*/  I2F.RP R3, R9 ;  /* 0x0000000900037306 */ /* 0x000e180000209400 */
[----:B------:R-:W-:Y:S02]  /*0840*/  @!P1 IMAD.IADD R0, R0, 0x1, -R7 ;  /* 0x0000000100009824 */ /* 0x000fe400078e0a07 */
[----:B------:R-:W-:Y:S01]  /*0850*/  @!P1 VIADD R2, R2, 0x1 ;  /* 0x0000000102029836 */ /* 0x000fe20000000000 */
[----:B0-----:R-:W0:Y:S01]  /*0860*/  MUFU.RCP R3, R3 ;  /* 0x0000000300037308 */ /* 0x001e220000001000 */
[----:B------:R-:W-:Y:S02]  /*0870*/  ISETP.NE.AND P1, PT, R15, RZ, PT ;  /* 0x000000ff0f00720c */ /* 0x000fe40003f25270 */
[----:B------:R-:W-:Y:S02]  /*0880*/  ISETP.GE.U32.AND P0, PT, R0, R7, PT ;  /* 0x000000070000720c */ /* 0x000fe40003f06070 */
[----:B------:R-:W-:-:S04]  /*0890*/  LOP3.LUT R0, R8, R15, RZ, 0x3c, !PT ;  /* 0x0000000f08007212 */ /* 0x000fc800078e3cff */
[----:B------:R-:W-:-:S07]  /*08a0*/  ISETP.GE.AND P2, PT, R0, RZ, PT ;  /* 0x000000ff0000720c */ /* 0x000fce0003f46270 */
[----:B------:R-:W-:Y:S02]  /*08b0*/  @P0 VIADD R2, R2, 0x1 ;  /* 0x0000000102020836 */ /* 0x000fe40000000000 */
[----:B0-----:R-:W-:Y:S02]  /*08c0*/  VIADD R4, R3, 0xffffffe ;  /* 0x0ffffffe03047836 */ /* 0x001fe40000000000 */
[----:B------:R-:W-:Y:S01]  /*08d0*/  IMAD.MOV.U32 R12, RZ, RZ, R2 ;  /* 0x000000ffff0c7224 */ /* 0x000fe200078e0002 */
[----:B------:R-:W0:Y:S03]  /*08e0*/  I2F.RP R3, R13 ;  /* 0x0000000d00037306 */ /* 0x000e260000209400 */
[----:B------:R-:W-:Y:S01]  /*08f0*/  @!P2 IMAD.MOV R12, RZ, RZ, -R12 ;  /* 0x000000ffff0ca224 */ /* 0x000fe200078e0a0c */
[----:B------:R-:W-:-:S04]  /*0900*/  @!P1 LOP3.LUT R12, RZ, R15, RZ, 0x33, !PT ;  /* 0x0000000fff0c9212 */ /* 0x000fc800078e33ff */
[----:B------:R1:W2:Y:S01]  /*0910*/  F2I.FTZ.U32.TRUNC.NTZ R5, R4 ;  /* 0x0000000400057305 */ /* 0x0002a2000021f000 */
[----:B------:R-:W-:-:S04]  /*0920*/  IMAD.MOV R0, RZ, RZ, -R12 ;  /* 0x000000ffff007224 */ /* 0x000fc800078e0a0c */
[----:B------:R-:W-:-:S03]  /*0930*/  IMAD R0, R15, R0, R8 ;  /* 0x000000000f007224 */ /* 0x000fc600078e0208 */
[----:B0-----:R-:W0:Y:S01]  /*0940*/  MUFU.RCP R3, R3 ;  /* 0x0000000300037308 */ /* 0x001e220000001000 */
[----:B------:R-:W-:Y:S02]  /*0950*/  IMAD.IADD R0, R6, 0x1, R0 ;  /* 0x0000000106007824 */ /* 0x000fe400078e0200 */
[----:B-1----:R-:W-:Y:S02]  /*0960*/  IMAD.MOV.U32 R4, RZ, RZ, RZ ;  /* 0x000000ffff047224 */ /* 0x002fe400078e00ff */
[----:B--2---:R-:W-:-:S04]  /*0970*/  IMAD.MOV R2, RZ, RZ, -R5 ;  /* 0x000000ffff027224 */ /* 0x004fc800078e0a05 */
[----:B------:R-:W-:Y:S02]  /*0980*/  IMAD.MOV.U32 R6, RZ, RZ, R2 ;  /* 0x000000ffff067224 */ /* 0x000fe400078e0002 */
[----:B------:R-:W-:Y:S02]  /*0990*/  IMAD R2, R0, 0x40, R21 ;  /* 0x0000004000027824 */ /* 0x000fe400078e0215 */
[----:B------:R-:W-:Y:S02]  /*09a0*/  IMAD R7, R6, R9, RZ ;  /* 0x0000000906077224 */ /* 0x000fe400078e02ff */
[----:B------:R-:W1:Y:S01]  /*09b0*/  LDS R6, [UR8] ;  /* 0x00000008ff067984 */ /* 0x000e620008000800 */
[----:B------:R-:W-:Y:S01]  /*09c0*/  IABS R0, R2 ;  /* 0x0000000200007213 */ /* 0x000fe20000000000 */
[----:B------:R-:W-:Y:S01]  /*09d0*/  IMAD.HI.U32 R4, R5, R7, R4 ;  /* 0x0000000705047227 */ /* 0x000fe200078e0004 */
[----:B------:R-:W-:Y:S01]  /*09e0*/  SHF.R.U32.HI R7, RZ, 0x5, R20 ;  /* 0x00000005ff077819 */ /* 0x000fe20000011614 */
[----:B------:R-:W-:Y:S01]  /*09f0*/  BAR.SYNC.DEFER_BLOCKING 0x0 ;  /* 0x0000000000007b1d */ /* 0x000fe20000010000 */
[----:B------:R-:W-:Y:S01]  /*0a00*/  ISETP.GE.AND P1, PT, R2, RZ, PT ;  /* 0x000000ff0200720c */ /* 0x000fe20003f26270 */
[----:B0-----:R-:W-:Y:S01]  /*0a10*/  VIADD R5, R3, 0xffffffe ;  /* 0x0ffffffe03057836 */ /* 0x001fe20000000000 */
[----:B------:R-:W-:Y:S01]  /*0a20*/  R2UR UR7, R7 ;  /* 0x00000000070772ca */ /* 0x000fe200000e0000 */
[----:B------:R-:W-:-:S04]  /*0a30*/  IMAD.HI.U32 R4, R4, R0, RZ ;  /* 0x0000000004047227 */ /* 0x000fc800078e00ff */
[----:B------:R-:W-:Y:S01]  /*0a40*/  IMAD.MOV R4, RZ, RZ, -R4 ;  /* 0x000000ffff047224 */ /* 0x000fe200078e0a04 */
[----:B------:R-:W0:Y:S01]  /*0a50*/  F2I.FTZ.U32.TRUNC.NTZ R5, R5 ;  /* 0x0000000500057305 */ /* 0x000e22000021f000 */
[----:B------:R-:W-:Y:S02]  /*0a60*/  IMAD.SHL.U32 R3, R12, 0x20, RZ ;  /* 0x000000200c037824 */ /* 0x000fe400078e00ff */
[----:B------:R-:W-:Y:S01]  /*0a70*/  IMAD R0, R9, R4, R0 ;  /* 0x0000000409007224 */ /* 0x000fe200078e0200 */
[----:B------:R-:W-:-:S03]  /*0a80*/  SHF.R.U32.HI R4, RZ, 0x4, R20 ;  /* 0x00000004ff047819 */ /* 0x000fc60000011614 */
[----:B------:R-:W-:Y:S01]  /*0a90*/  USHF.L.U32 UR4, UR7, 0x15, URZ ;  /* 0x0000001507047899 */ /* 0x000fe200080006ff */
[----:B------:R-:W-:Y:S02]  /*0aa0*/  ISETP.GT.U32.AND P0, PT, R9, R0, PT ;  /* 0x000000000900720c */ /* 0x000fe40003f04070 */
[----:B------:R-:W-:Y:S01]  /*0ab0*/  SGXT.U32 R4, R4, 0x3 ;  /* 0x000000030404781a */ /* 0x000fe20000000000 */
[----:B------:R-:W-:-:S03]  /*0ac0*/  ULOP3.LUT UR4, UR4, 0x600000, URZ, 0xc0, !UPT ;  /* 0x0060000004047892 */ /* 0x000fc6000f8ec0ff */
[----:B------:R-:W-:Y:S01]  /*0ad0*/  LOP3.LUT R27, R3, R4, RZ, 0xfc, !PT ;  /* 0x00000004031b7212 */ /* 0x000fe200078efcff */
[----:B0-----:R-:W-:Y:S02]  /*0ae0*/  IMAD.MOV R8, RZ, RZ, -R5 ;  /* 0x000000ffff087224 */ /* 0x001fe400078e0a05 */
[----:B------:R-:W-:Y:S01]  /*0af0*/  IMAD.MOV.U32 R4, RZ, RZ, RZ ;  /* 0x000000ffff047224 */ /* 0x000fe200078e00ff */
[C---:B------:R-:W-:Y:S01]  /*0b00*/  LOP3.LUT R23, R27.reuse, 0x10, RZ, 0xfc, !PT ;  /* 0x000000101b177812 */ /* 0x040fe200078efcff */
[----:B------:R-:W-:Y:S01]  /*0b10*/  IMAD R17, R8, R13, RZ ;  /* 0x0000000d08117224 */ /* 0x000fe200078e02ff */
[----:B------:R-:W-:Y:S01]  /*0b20*/  LOP3.LUT R7, R27, 0x8, RZ, 0xfc, !PT ;  /* 0x000000081b077812 */ /* 0x000fe200078efcff */
[----:B------:R-:W-:Y:S01]  /*0b30*/  @!P0 IMAD.IADD R0, R0, 0x1, -R9 ;  /* 0x0000000100008824 */ /* 0x000fe200078e0a09 */
[----:B------:R-:W-:Y:S01]  /*0b40*/  IABS R46, R23 ;  /* 0x00000017002e7213 */ /* 0x000fe20000000000 */
[----:B------:R-:W-:Y:S01]  /*0b50*/  IMAD.HI.U32 R17, R5, R17, R4 ;  /* 0x0000001105117227 */ /* 0x000fe200078e0004 */
[----:B------:R-:W-:-:S02]  /*0b60*/  IABS R12, R27 ;  /* 0x0000001b000c7213 */ /* 0x000fc40000000000 */
[----:B------:R-:W-:Y:S01]  /*0b70*/  ISETP.GT.U32.AND P0, PT, R9, R0, PT ;  /* 0x000000000900720c */ /* 0x000fe20003f04070 */
[----:B------:R-:W-:Y:S01]  /*0b80*/  IMAD.U32 R8, RZ, RZ, UR22 ;  /* 0x00000016ff087e24 */ /* 0x000fe2000f8e00ff */
[----:B-1----:R-:W-:Y:S01]  /*0b90*/  R2UR UR24, R6 ;  /* 0x00000000061872ca */ /* 0x002fe200000e0000 */
[----:B------:R-:W-:Y:S01]  /*0ba0*/  IMAD.HI.U32 R6, R17, R46, RZ ;  /* 0x0000002e11067227 */ /* 0x000fe200078e00ff */
[----:B------:R-:W-:Y:S02]  /*0bb0*/  IABS R18, R7 ;  /* 0x0000000700127213 */ /* 0x000fe40000000000 */
[----:B------:R-:W-:Y:S01]  /*0bc0*/  ISETP.GE.AND P2, PT, R7, RZ, PT ;  /* 0x000000ff0700720c */ /* 0x000fe20003f46270 */
[----:B------:R-:W-:-:S04]  /*0bd0*/  IMAD.HI.U32 R4, R17, R12, RZ ;  /* 0x0000000c11047227 */ /* 0x000fc800078e00ff */
[----:B------:R-:W-:Y:S02]  /*0be0*/  IMAD.MOV R6, RZ, RZ, -R6 ;  /* 0x000000ffff067224 */ /* 0x000fe400078e0a06 */
[----:B------:R-:W-:Y:S01]  /*0bf0*/  @!P0 IMAD.IADD R0, R0, 0x1, -R9 ;  /* 0x0000000100008824 */ /* 0x000fe200078e0a09 */
[----:B------:R-:W-:Y:S01]  /*0c00*/  ISETP.NE.AND P0, PT, R10, RZ, PT ;  /* 0x000000ff0a00720c */ /* 0x000fe20003f05270 */
[----:B------:R-:W-:Y:S01]  /*0c10*/  IMAD.HI.U32 R5, R17, R18, RZ ;  /* 0x0000001211057227 */ /* 0x000fe200078e00ff */
[----:B------:R-:W-:-:S03]  /*0c20*/  UIADD3 UR9, UPT, UPT, UR24, UR4, URZ ;  /* 0x0000000418097290 */ /* 0x000fc6000fffe0ff */
[----:B------:R-:W-:Y:S01]  /*0c30*/  IMAD.MOV.U32 R33, RZ, RZ, R0 ;  /* 0x000000ffff217224 */ /* 0x000fe200078e0000 */
[----:B------:R-:W-:Y:S01]  /*0c40*/  SHF.R.U32.HI R0, RZ, 0x6, R20 ;  /* 0x00000006ff007819 */ /* 0x000fe20000011614 */
[----:B------:R-:W-:Y:S02]  /*0c50*/  IMAD.MOV R4, RZ, RZ, -R4 ;  /* 0x000000ffff047224 */ /* 0x000fe400078e0a04 */
[C---:B------:R-:W-:Y:S01]  /*0c60*/  IMAD R46, R13.reuse, R6, R46 ;  /* 0x000000060d2e7224 */ /* 0x040fe200078e022e */
[----:B------:R-:W-:Y:S01]  /*0c70*/  SGXT.U32 R0, R0, 0x1 ;  /* 0x000000010000781a */ /* 0x000fe20000000000 */
[----:B------:R-:W-:Y:S02]  /*0c80*/  IMAD.U32 R6, RZ, RZ, UR22 ;  /* 0x00000016ff067e24 */ /* 0x000fe4000f8e00ff */
[----:B------:R-:W-:Y:S01]  /*0c90*/  @!P1 IMAD.MOV R33, RZ, RZ, -R33 ;  /* 0x000000ffff219224 */ /* 0x000fe200078e0a21 */
[----:B------:R-:W-:Y:S01]  /*0ca0*/  @!P0 LOP3.LUT R33, RZ, R10, RZ, 0x33, !PT ;  /* 0x0000000aff218212 */ /* 0x000fe200078e33ff */
[C---:B------:R-:W-:Y:S01]  /*0cb0*/  IMAD R7, R0.reuse, UR22, RZ ;  /* 0x0000001600077c24 */ /* 0x040fe2000f8e02ff */
[----:B------:R-:W-:Y:S01]  /*0cc0*/  PLOP3.LUT P0, PT, PT, PT, UP1, 0x80, 0x8 ;  /* 0x000000000008781c */ /* 0x000fe20003f0f018 */
[----:B------:R-:W-:Y:S01]  /*0cd0*/  IMAD.MOV R5, RZ, RZ, -R5 ;  /* 0x000000ffff057224 */ /* 0x000fe200078e0a05 */
[----:B------:R-:W-:Y:S01]  /*0ce0*/  PLOP3.LUT P1, PT, PT, PT, UP1, 0x80, 0x8 ;  /* 0x000000000008781c */ /* 0x000fe20003f2f018 */
[----:B------:R-:W-:Y:S01]  /*0cf0*/  IMAD R12, R13, R4, R12 ;  /* 0x000000040d0c7224 */ /* 0x000fe200078e020c */
[----:B------:R-:W-:Y:S01]  /*0d00*/  LOP3.LUT R4, R0, 0x8, RZ, 0xfc, !PT ;  /* 0x0000000800047812 */ /* 0x000fe200078efcff */
[----:B------:R-:W-:-:S02]  /*0d10*/  IMAD R31, R6, 0x2, R7 ;  /* 0x00000002061f7824 */ /* 0x000fc400078e0207 */
[----:B------:R-:W-:Y:S01]  /*0d20*/  IMAD R18, R13, R5, R18 ;  /* 0x000000050d127224 */ /* 0x000fe200078e0212 */
[----:B------:R-:W-:Y:S01]  /*0d30*/  ISETP.LT.AND P0, PT, R4, UR13, P0 ;  /* 0x0000000d04007c0c */ /* 0x000fe20008701270 */
[----:B------:R-:W-:Y:S01]  /*0d40*/  IMAD.U32 R10, RZ, RZ, UR22 ;  /* 0x00000016ff0a7e24 */ /* 0x000fe2000f8e00ff */
[----:B------:R-:W-:Y:S01]  /*0d50*/  LOP3.LUT R5, R0, 0xa, RZ, 0xfc, !PT ;  /* 0x0000000a00057812 */ /* 0x000fe200078efcff */
[----:B------:R-:W-:Y:S02]  /*0d60*/  IMAD R19, R8, 0x2, R31 ;  /* 0x0000000208137824 */ /* 0x000fe400078e021f */
[----:B------:R-:W-:Y:S01]  /*0d70*/  IMAD R33, R33, UR10, RZ ;  /* 0x0000000a21217c24 */ /* 0x000fe2000f8e02ff */
[----:B------:R-:W-:Y:S07]  /*0d80*/  BRA.U UP0, `(.L_x_5) ;  /* 0x0000000100187547 */ /* 0x000fee000b800000 */
[----:B------:R-:W-:Y:S01]  /*0d90*/  ELECT P5, URZ, PT ;  /* 0x0000000000ff782f */ /* 0x000fe200038a0000 */
[----:B------:R-:W-:Y:S01]  /*0da0*/  IMAD.MOV.U32 R6, RZ, RZ, 0x1 ;  /* 0x00000001ff067424 */ /* 0x000fe200078e00ff */
[----:B------:R-:W-:Y:S01]  /*0db0*/  UMOV UR4, 0x40 ;  /* 0x0000004000047882 */ /* 0x000fe20000000000 */
[----:B------:R-:W-:Y:S01]  /*0dc0*/  UVIRTCOUNT.DEALLOC.SMPOOL 0x80 ;  /* 0x000000800000784c */ /* 0x000fe20000000000 */
[----:B------:R-:W-:-:S09]  /*0dd0*/  ULEA UR4, UR5, UR4, 0x18 ;  /* 0x0000000405047291 */ /* 0x000fd2000f8ec0ff */
[----:B------:R0:W-:Y:S03]  /*0de0*/  @P5 STS.U8 [UR4], R6 ;  /* 0x00000006ff005988 */ /* 0x0001e60008000004 */
.L_x_5:
[----:B------:R-:W-:Y:S01]  /*0df0*/  STTM.16dp32bit_t0_t15.x16 tmem[UR9], RZ ;  /* 0x000000ff000079ed */ /* 0x000fe20008a00009 */
[----:B------:R-:W-:Y:S01]  /*0e00*/  STTM.16dp32bit_t16_t31.x16 tmem[UR9+0x10], RZ ;  /* 0x000010ff000079ed */ /* 0x000fe20008a20009 */
[----:B------:R-:W1:Y:S02]  /*0e10*/  FENCE.VIEW.ASYNC.T ;  /* 0x00000000000073c6 */ /* 0x000e640000000200 */
[----:B-1----:R-:W-:Y:S01]  /*0e20*/  VOTEU.ALL UP2, P3 ;  /* 0x0000000000ff7886 */ /* 0x002fe20001840000 */
[----:B------:R-:W-:Y:S01]  /*0e30*/  VOTEU.ALL UP3, P3 ;  /* 0x0000000000ff7886 */ /* 0x000fe20001860000 */
[----:B------:R-:W-:Y:S01]  /*0e40*/  IMAD R25, R10, 0x2, R19 ;  /* 0x000000020a197824 */ /* 0x000fe200078e0213 */
[----:B------:R-:W-:Y:S01]  /*0e50*/  ISETP.LT.AND P1, PT, R5, UR13, P1 ;  /* 0x0000000d05007c0c */ /* 0x000fe20008f21270 */
[----:B------:R-:W-:Y:S01]  /*0e60*/  IMAD.SHL.U32 R34, R33, 0x2, RZ ;  /* 0x0000000221227824 */ /* 0x000fe200078e00ff */
[----:B------:R-:W-:-:S04]  /*0e70*/  @!UP2 UIADD3 UR4, UPT, UPT, -UR6, 0x100000, URZ ;  /* 0x001000000604a890 */ /* 0x000fc8000fffe1ff */
[----:B------:R-:W-:Y:S02]  /*0e80*/  @!UP2 USHF.L.U32 UR5, UR4, 0xb, URZ ;  /* 0x0000000b0405a899 */ /* 0x000fe400080006ff */
[----:B------:R-:W-:Y:S01]  /*0e90*/  @!UP2 USHF.L.U32 UR4, UR4, 0x1, URZ ;  /* 0x000000010404a899 */ /* 0x000fe200080006ff */
[----:B------:R-:W-:Y:S01]  /*0ea0*/  BAR.SYNC.DEFER_BLOCKING 0x0 ;  /* 0x0000000000007b1d */ /* 0x000fe20000010000 */
[----:B------:R-:W-:Y:S01]  /*0eb0*/  IMAD R35, R14, 0x2, R25 ;  /* 0x000000020e237824 */ /* 0x000fe200078e0219 */
[----:B------:R-:W-:Y:S02]  /*0ec0*/  ISETP.LT.AND P4, PT, R0, UR13, P4 ;  /* 0x0000000d00007c0c */ /* 0x000fe4000a781270 */
[----:B------:R-:W-:Y:S01]  /*0ed0*/  IADD3 R32, P5, PT, R34, UR16, RZ ;  /* 0x0000001022207c10 */ /* 0x000fe2000ffbe0ff */
[----:B------:R-:W-:-:S03]  /*0ee0*/  IMAD R37, R16, 0x2, R35 ;  /* 0x0000000210257824 */ /* 0x000fc600078e0223 */
[----:B------:R-:W-:Y:S02]  /*0ef0*/  LEA.HI.X.SX32 R30, R33, UR17, 0x1, P5 ;  /* 0x00000011211e7c11 */ /* 0x000fe4000a8f0eff */
[C---:B------:R-:W-:Y:S02]  /*0f00*/  LEA R8, P6, R35.reuse, R32, 0x1 ;  /* 0x0000002023087211 */ /* 0x040fe400078c08ff */
[----:B------:R-:W-:Y:S02]  /*0f10*/  PRMT R49, RZ, 0x7610, R49 ;  /* 0x00007610ff317816 */ /* 0x000fe40000000031 */
[----:B------:R-:W-:Y:S02]  /*0f20*/  LEA.HI.X.SX32 R9, R35, R30, 0x1, P6 ;  /* 0x0000001e23097211 */ /* 0x000fe400030f0eff */
[-C--:B------:R-:W-:Y:S02]  /*0f30*/  LEA R14, P6, R37, R32.reuse, 0x1 ;  /* 0x00000020250e7211 */ /* 0x080fe400078c08ff */
[----:B0-----:R-:W-:Y:S01]  /*0f40*/  LEA R6, P5, R7, R32, 0x1 ;  /* 0x0000002007067211 */ /* 0x001fe200078a08ff */
[----:B------:R-:W0:Y:S02]  /*0f50*/  FENCE.VIEW.ASYNC.S ;  /* 0x00000000000073c6 */ /* 0x000e240000000000 */
[----:B0-----:R0:W1:Y:S02]  /*0f60*/  @!UP3 SYNCS.EXCH.64 URZ, [UR14], UR4 ;  /* 0x000000040effb5b2 */ /* 0x0010640008000100 */
[----:B-1----:R-:W-:Y:S01]  /*0f70*/  BAR.SYNC.DEFER_BLOCKING 0x0 ;  /* 0x0000000000007b1d */ /* 0x002fe20000010000 */
[-C--:B------:R-:W-:Y:S01]  /*0f80*/  LEA.HI.X.SX32 R15, R37, R30.reuse, 0x1, P6 ;  /* 0x0000001e250f7211 */ /* 0x080fe200030f0eff */
[----:B------:R-:W-:Y:S01]  /*0f90*/  IMAD.U32 R10, RZ, RZ, UR22 ;  /* 0x00000016ff0a7e24 */ /* 0x000fe2000f8e00ff */
[----:B------:R-:W-:-:S02]  /*0fa0*/  LEA.HI.X.SX32 R7, R7, R30, 0x1, P5 ;  /* 0x0000001e07077211 */ /* 0x000fc400028f0eff */
[C---:B------:R-:W-:Y:S01]  /*0fb0*/  ISETP.GE.AND P5, PT, R27.reuse, RZ, PT ;  /* 0x000000ff1b00720c */ /* 0x040fe20003fa6270 */
[----:B------:R-:W-:Y:S01]  /*0fc0*/  IMAD R39, R10, 0x2, R37 ;  /* 0x000000020a277824 */ /* 0x000fe200078e0225 */
[----:B------:R-:W-:-:S04]  /*0fd0*/  LOP3.LUT R27, R27, 0x18, RZ, 0xfc, !PT ;  /* 0x000000181b1b7812 */ /* 0x000fc800078efcff */
[----:B------:R-:W-:Y:S01]  /*0fe0*/  IABS R24, R27 ;  /* 0x0000001b00187213 */ /* 0x000fe20000000000 */
[----:B------:R-:W-:Y:S01]  /*0ff0*/  IMAD.U32 R22, RZ, RZ, UR22 ;  /* 0x00000016ff167e24 */ /* 0x000fe2000f8e00ff */
[----:B------:R-:W-:Y:S01]  /*1000*/  LEA R16, P6, R39, R32, 0x1 ;  /* 0x0000002027107211 */ /* 0x000fe200078c08ff */
[----:B0-----:R-:W0:Y:S01]  /*1010*/  LDCU UR4, c[0x0][0x3b0] ;  /* 0x00007600ff0477ac */ /* 0x001e220008000800 */
[----:B------:R-:W2:Y:S01]  /*1020*/  @P1 LDG.E.U16 R49, desc[UR20][R14.64] ;  /* 0x000000140e311981 */ /* 0x000ea2000c1e1500 */
[----:B------:R-:W-:-:S03]  /*1030*/  ISETP.GT.U32.AND P1, PT, R13, R12, PT ;  /* 0x0000000c0d00720c */ /* 0x000fc60003f24070 */
[----:B------:R1:W3:Y:S01]  /*1040*/  @P0 LDG.E.U16 R48, desc[UR20][R8.64] ;  /* 0x0000001408300981 */ /* 0x0002e2000c1e1500 */
[----:B------:R-:W-:Y:S01]  /*1050*/  PLOP3.LUT P0, PT, PT, PT, UP1, 0x80, 0x8 ;  /* 0x000000000008781c */ /* 0x000fe20003f0f018 */
[----:B------:R-:W-:Y:S01]  /*1060*/  IMAD.HI.U32 R10, R17, R24, RZ ;  /* 0x00000018110a7227 */ /* 0x000fe200078e00ff */
[----:B------:R-:W-:Y:S01]  /*1070*/  LEA.HI.X.SX32 R17, R39, R30, 0x1, P6 ;  /* 0x0000001e27117211 */ /* 0x000fe200030f0eff */
[----:B------:R-:W4:Y:S01]  /*1080*/  @P4 LDG.E.U16 R44, desc[UR20][R6.64] ;  /* 0x00000014062c4981 */ /* 0x000f22000c1e1500 */
[----:B------:R-:W-:Y:S02]  /*1090*/  ISETP.GT.U32.AND P4, PT, R13, R18, PT ;  /* 0x000000120d00720c */ /* 0x000fe40003f84070 */
[----:B-1----:R-:W-:-:S03]  /*10a0*/  LOP3.LUT R8, R0, 0xc, RZ, 0xfc, !PT ;  /* 0x0000000c00087812 */ /* 0x002fc600078efcff */
[----:B------:R-:W-:Y:S01]  /*10b0*/  @!P1 IMAD.IADD R12, R12, 0x1, -R13 ;  /* 0x000000010c0c9824 */ /* 0x000fe200078e0a0d */
[----:B------:R-:W-:Y:S02]  /*10c0*/  LOP3.LUT R9, R0, 0xe, RZ, 0xfc, !PT ;  /* 0x0000000e00097812 */ /* 0x000fe400078efcff */
[----:B------:R-:W-:Y:S02]  /*10d0*/  ISETP.LT.AND P0, PT, R8, UR13, P0 ;  /* 0x0000000d08007c0c */ /* 0x000fe40008701270 */
[----:B------:R-:W-:Y:S02]  /*10e0*/  PLOP3.LUT P6, PT, PT, PT, UP1, 0x80, 0x8 ;  /* 0x000000000008781c */ /* 0x000fe40003fcf018 */
[----:B------:R-:W-:Y:S02]  /*10f0*/  PRMT R36, RZ, 0x7610, R36 ;  /* 0x00007610ff247816 */ /* 0x000fe40000000024 */
[----:B------:R-:W-:Y:S02]  /*1100*/  ISETP.LT.AND P1, PT, R9, UR13, P6 ;  /* 0x0000000d09007c0c */ /* 0x000fe4000b721270 */
[----:B------:R-:W-:Y:S01]  /*1110*/  ISETP.GT.U32.AND P6, PT, R13, R12, PT ;  /* 0x0000000c0d00720c */ /* 0x000fe20003fc4070 */
[----:B------:R-:W-:-:S02]  /*1120*/  IMAD R41, R22, 0x2, R39 ;  /* 0x0000000216297824 */ /* 0x000fc400078e0227 */
[----:B------:R-:W-:Y:S02]  /*1130*/  @!P4 IMAD.IADD R18, R18, 0x1, -R13 ;  /* 0x000000011212c824 */ /* 0x000fe400078e0a0d */
[----:B------:R1:W5:Y:S01]  /*1140*/  @P0 LDG.E.U16 R36, desc[UR20][R16.64] ;  /* 0x0000001410240981 */ /* 0x000362000c1e1500 */
[----:B------:R-:W-:Y:S01]  /*1150*/  LEA R14, P0, R41, R32, 0x1 ;  /* 0x00000020290e7211 */ /* 0x000fe200078008ff */
[----:B------:R-:W-:-:S03]  /*1160*/  IMAD.MOV R10, RZ, RZ, -R10 ;  /* 0x000000ffff0a7224 */ /* 0x000fc600078e0a0a */
[----:B------:R-:W-:Y:S02]  /*1170*/  LEA.HI.X.SX32 R15, R41, R30, 0x1, P0 ;  /* 0x0000001e290f7211 */ /* 0x000fe400000f0eff */
[C---:B------:R-:W-:Y:S01]  /*1180*/  ISETP.GT.U32.AND P0, PT, R13.reuse, R18, PT ;  /* 0x000000120d00720c */ /* 0x040fe20003f04070 */
[----:B------:R-:W-:Y:S02]  /*1190*/  @!P6 IMAD.IADD R12, R12, 0x1, -R13 ;  /* 0x000000010c0ce824 */ /* 0x000fe400078e0a0d */
[----:B------:R-:W-:Y:S01]  /*11a0*/  IMAD R24, R13, R10, R24 ;  /* 0x0000000a0d187224 */ /* 0x000fe200078e0218 */
[----:B------:R-:W-:Y:S01]  /*11b0*/  LOP3.LUT R10, R20, 0xf, RZ, 0xc0, !PT ;  /* 0x0000000f140a7812 */ /* 0x000fe200078ec0ff */
[----:B-1----:R-:W-:Y:S01]  /*11c0*/  IMAD.MOV.U32 R17, RZ, RZ, R12 ;  /* 0x000000ffff117224 */ /* 0x002fe200078e000c */
[----:B------:R-:W-:Y:S02]  /*11d0*/  PRMT R47, RZ, 0x7610, R47 ;  /* 0x00007610ff2f7816 */ /* 0x000fe4000000002f */
[----:B------:R-:W-:Y:S01]  /*11e0*/  ISETP.NE.AND P4, PT, R11, RZ, PT ;  /* 0x000000ff0b00720c */ /* 0x000fe20003f85270 */
[----:B------:R-:W-:Y:S01]  /*11f0*/  IMAD R29, R10, UR23, RZ ;  /* 0x000000170a1d7c24 */ /* 0x000fe2000f8e02ff */
[----:B------:R-:W-:Y:S01]  /*1200*/  LOP3.LUT R26, RZ, R11, RZ, 0x33, !PT ;  /* 0x0000000bff1a7212 */ /* 0x000fe200078e33ff */
[----:B------:R-:W-:Y:S01]  /*1210*/  @!P5 IMAD.MOV R17, RZ, RZ, -R17 ;  /* 0x000000ffff11d224 */ /* 0x000fe200078e0a11 */
[----:B------:R1:W5:Y:S01]  /*1220*/  @P1 LDG.E.U16 R47, desc[UR20][R14.64] ;  /* 0x000000140e2f1981 */ /* 0x000362000c1e1500 */
[----:B------:R-:W-:Y:S01]  /*1230*/  @!P0 IMAD.IADD R18, R18, 0x1, -R13 ;  /* 0x0000000112128824 */ /* 0x000fe200078e0a0d */
[----:B------:R-:W-:-:S02]  /*1240*/  LEA R28, P6, R29, UR18, 0x1 ;  /* 0x000000121d1c7c11 */ /* 0x000fc4000f8c08ff */
[----:B------:R-:W-:Y:S01]  /*1250*/  SEL R17, R26, R17, !P4 ;  /* 0x000000111a117207 */ /* 0x000fe20006000000 */
[----:B------:R-:W-:Y:S01]  /*1260*/  IMAD.MOV.U32 R45, RZ, RZ, R18 ;  /* 0x000000ffff2d7224 */ /* 0x000fe200078e0012 */
[----:B-1----:R-:W-:-:S03]  /*1270*/  LEA R14, P5, R31, R32, 0x1 ;  /* 0x000000201f0e7211 */ /* 0x002fc600078a08ff */
[----:B0-----:R-:W-:Y:S01]  /*1280*/  IMAD R17, R17, UR4, RZ ;  /* 0x0000000411117c24 */ /* 0x001fe2000f8e02ff */
[----:B------:R-:W-:Y:S02]  /*1290*/  LEA.HI.X.SX32 R29, R29, UR19, 0x1, P6 ;  /* 0x000000131d1d7c11 */ /* 0x000fe4000b0f0eff */
[----:B------:R-:W-:Y:S02]  /*12a0*/  LEA.HI.X.SX32 R15, R31, R30, 0x1, P5 ;  /* 0x0000001e1f0f7211 */ /* 0x000fe400028f0eff */
[C---:B------:R-:W-:Y:S02]  /*12b0*/  LEA R18, P5, R19.reuse, R32, 0x1 ;  /* 0x0000002013127211 */ /* 0x040fe400078a08ff */
[----:B------:R-:W-:Y:S02]  /*12c0*/  LOP3.LUT R11, R0, 0x2, RZ, 0xfc, !PT ;  /* 0x00000002000b7812 */ /* 0x000fe400078efcff */
[----:B------:R-:W-:Y:S01]  /*12d0*/  PLOP3.LUT P6, PT, PT, PT, UP1, 0x80, 0x8 ;  /* 0x000000000008781c */ /* 0x000fe20003fcf018 */
[----:B------:R-:W-:Y:S01]  /*12e0*/  @!P2 IMAD.MOV R45, RZ, RZ, -R45 ;  /* 0x000000ffff2da224 */ /* 0x000fe200078e0a2d */
[----:B------:R-:W-:-:S02]  /*12f0*/  LEA.HI.X.SX32 R19, R19, R30, 0x1, P5 ;  /* 0x0000001e13137211 */ /* 0x000fc400028f0eff */
[----:B------:R-:W-:Y:S02]  /*1300*/  ISETP.LT.AND P2, PT, R11, UR13, P6 ;  /* 0x0000000d0b007c0c */ /* 0x000fe4000b741270 */
[----:B------:R-:W-:Y:S02]  /*1310*/  ISETP.GT.U32.AND P5, PT, R13, R46, PT ;  /* 0x0000002e0d00720c */ /* 0x000fe40003fa4070 */
[----:B------:R-:W-:Y:S02]  /*1320*/  PLOP3.LUT P1, PT, PT, PT, UP1, 0x80, 0x8 ;  /* 0x000000000008781c */ /* 0x000fe40003f2f018 */
[C---:B------:R-:W-:Y:S02]  /*1330*/  LEA R16, P6, R17.reuse, R28, 0x1 ;  /* 0x0000001c11107211 */ /* 0x040fe400078c08ff */
[----:B------:R-:W-:Y:S02]  /*1340*/  ISETP.LT.AND P0, PT, R10, UR13, P1 ;  /* 0x0000000d0a007c0c */ /* 0x000fe40008f01270 */
[----:B------:R-:W-:-:S02]  /*1350*/  LEA.HI.X.SX32 R17, R17, R29, 0x1, P6 ;  /* 0x0000001d11117211 */ /* 0x000fc400030f0eff */
[----:B------:R-:W-:Y:S02]  /*1360*/  LOP3.LUT R12, R0, 0x4, RZ, 0xfc, !PT ;  /* 0x00000004000c7812 */ /* 0x000fe400078efcff */
[----:B------:R-:W-:Y:S02]  /*1370*/  PLOP3.LUT P1, PT, PT, PT, UP1, 0x80, 0x8 ;  /* 0x000000000008781c */ /* 0x000fe40003f2f018 */
[----:B------:R-:W-:Y:S02]  /*1380*/  ISETP.GT.U32.AND P6, PT, R13, R24, PT ;  /* 0x000000180d00720c */ /* 0x000fe40003fc4070 */
[----:B------:R-:W-:Y:S02]  /*1390*/  ISETP.LT.AND P1, PT, R12, UR13, P1 ;  /* 0x0000000d0c007c0c */ /* 0x000fe40008f21270 */
[----:B------:R-:W-:Y:S01]  /*13a0*/  PRMT R43, RZ, 0x7610, R43 ;  /* 0x00007610ff2b7816 */ /* 0x000fe2000000002b */
[----:B------:R-:W-:Y:S01]  /*13b0*/  @!P5 IMAD.IADD R46, R46, 0x1, -R13 ;  /* 0x000000012e2ed824 */ /* 0x000fe200078e0a0d */
[----:B------:R-:W-:-:S04]  /*13c0*/  PRMT R42, RZ, 0x7610, R42 ;  /* 0x00007610ff2a7816 */ /* 0x000fc8000000002a */
[----:B------:R-:W5:Y:S01]  /*13d0*/  @P2 LDG.E.U16 R43, desc[UR20][R14.64] ;  /* 0x000000140e2b2981 */ /* 0x000f62000c1e1500 */
[C---:B------:R-:W-:Y:S02]  /*13e0*/  ISETP.GT.U32.AND P2, PT, R13.reuse, R46, PT ;  /* 0x0000002e0d00720c */ /* 0x040fe40003f44070 */
[----:B------:R-:W-:Y:S02]  /*13f0*/  @!P6 IMAD.IADD R24, R24, 0x1, -R13 ;  /* 0x000000011818e824 */ /* 0x000fe400078e0a0d */
[----:B------:R-:W5:Y:S03]  /*1400*/  @P1 LDG.E.U16 R42, desc[UR20][R18.64] ;  /* 0x00000014122a1981 */ /* 0x000f66000c1e1500 */
[----:B------:R-:W-:Y:S02]  /*1410*/  ISETP.GT.U32.AND P1, PT, R13, R24, PT ;  /* 0x000000180d00720c */ /* 0x000fe40003f24070 */
[----:B------:R-:W-:-:S04]  /*1420*/  ISETP.GE.AND P5, PT, R23, RZ, PT ;  /* 0x000000ff1700720c */ /* 0x000fc80003fa6270 */
[----:B------:R-:W-:Y:S01]  /*1430*/  @!P2 IMAD.IADD R46, R46, 0x1, -R13 ;  /* 0x000000012e2ea824 */ /* 0x000fe200078e0a0d */
[----:B------:R-:W-:Y:S02]  /*1440*/  ISETP.GE.AND P2, PT, R27, RZ, PT ;  /* 0x000000ff1b00720c */ /* 0x000fe40003f46270 */
[----:B------:R-:W-:-:S04]  /*1450*/  SEL R31, R26, R45, !P4 ;  /* 0x0000002d1a1f7207 */ /* 0x000fc80006000000 */
[----:B------:R-:W-:Y:S02]  /*1460*/  @!P1 IMAD.IADD R24, R24, 0x1, -R13 ;  /* 0x0000000118189824 */ /* 0x000fe400078e0a0d */
[----:B------:R-:W-:Y:S01]  /*1470*/  IMAD R31, R31, UR4, RZ ;  /* 0x000000041f1f7c24 */ /* 0x000fe2000f8e02ff */
[----:B------:R-:W-:Y:S01]  /*1480*/  LOP3.LUT R13, R0, 0x6, RZ, 0xfc, !PT ;  /* 0x00000006000d7812 */ /* 0x000fe200078efcff */
[----:B------:R-:W-:Y:S01]  /*1490*/  IMAD.MOV.U32 R27, RZ, RZ, R24 ;  /* 0x000000ffff1b7224 */ /* 0x000fe200078e0018 */
[----:B------:R-:W-:Y:S01]  /*14a0*/  PLOP3.LUT P1, PT, PT, PT, UP1, 0x80, 0x8 ;  /* 0x000000000008781c */ /* 0x000fe20003f2f018 */
[----:B------:R-:W-:Y:S01]  /*14b0*/  @!P5 IMAD.MOV R46, RZ, RZ, -R46 ;  /* 0x000000ffff2ed224 */ /* 0x000fe200078e0a2e */
[----:B------:R-:W-:Y:S01]  /*14c0*/  LEA R22, P6, R31, R28, 0x1 ;  /* 0x0000001c1f167211 */ /* 0x000fe200078c08ff */
[----:B------:R-:W-:Y:S01]  /*14d0*/  @!P2 IMAD.MOV R27, RZ, RZ, -R27 ;  /* 0x000000ffff1ba224 */ /* 0x000fe200078e0a1b */
[----:B------:R-:W-:Y:S02]  /*14e0*/  LEA R24, P5, R25, R32, 0x1 ;  /* 0x0000002019187211 */ /* 0x000fe400078a08ff */
[----:B------:R-:W-:-:S02]  /*14f0*/  ISETP.LT.AND P1, PT, R13, UR13, P1 ;  /* 0x0000000d0d007c0c */ /* 0x000fc40008f21270 */
[----:B------:R-:W-:Y:S02]  /*1500*/  LEA.HI.X.SX32 R23, R31, R29, 0x1, P6 ;  /* 0x0000001d1f177211 */ /* 0x000fe400030f0eff */
[C---:B------:R-:W-:Y:S02]  /*1510*/  SEL R31, R26.reuse, R46, !P4 ;  /* 0x0000002e1a1f7207 */ /* 0x040fe40006000000 */
[----:B------:R-:W-:Y:S02]  /*1520*/  LEA.HI.X.SX32 R25, R25, R30, 0x1, P5 ;  /* 0x0000001e19197211 */ /* 0x000fe400028f0eff */
[----:B------:R-:W-:Y:S01]  /*1530*/  SEL R30, R26, R27, !P4 ;  /* 0x0000001b1a1e7207 */ /* 0x000fe20006000000 */
[----:B------:R-:W-:Y:S01]  /*1540*/  IMAD R31, R31, UR4, RZ ;  /* 0x000000041f1f7c24 */ /* 0x000fe2000f8e02ff */
[----:B------:R-:W-:-:S03]  /*1550*/  PRMT R45, RZ, 0x7610, R45 ;  /* 0x00007610ff2d7816 */ /* 0x000fc6000000002d */
[----:B------:R-:W-:Y:S01]  /*1560*/  IMAD R30, R30, UR4, RZ ;  /* 0x000000041e1e7c24 */ /* 0x000fe2000f8e02ff */
[CC--:B------:R-:W-:Y:S02]  /*1570*/  LEA R26, P2, R31.reuse, R28.reuse, 0x1 ;  /* 0x0000001c1f1a7211 */ /* 0x0c0fe400078408ff */
[----:B------:R-:W5:Y:S02]  /*1580*/  @P1 LDG.E.U16 R45, desc[UR20][R24.64] ;  /* 0x00000014182d1981 */ /* 0x000f64000c1e1500 */
[----:B------:R-:W-:Y:S02]  /*1590*/  LEA R28, P1, R30, R28, 0x1 ;  /* 0x0000001c1e1c7211 */ /* 0x000fe400078208ff */
[----:B------:R-:W-:Y:S02]  /*15a0*/  PRMT R40, RZ, 0x7610, R40 ;  /* 0x00007610ff287816 */ /* 0x000fe40000000028 */
[----:B------:R-:W-:Y:S02]  /*15b0*/  PRMT R38, RZ, 0x7610, R38 ;  /* 0x00007610ff267816 */ /* 0x000fe40000000026 */
[----:B------:R-:W-:-:S02]  /*15c0*/  LEA.HI.X.SX32 R27, R31, R29, 0x1, P2 ;  /* 0x0000001d1f1b7211 */ /* 0x000fc400010f0eff */
[----:B------:R-:W-:Y:S01]  /*15d0*/  PRMT R46, RZ, 0x7610, R46 ;  /* 0x00007610ff2e7816 */ /* 0x000fe2000000002e */
[----:B------:R-:W5:Y:S01]  /*15e0*/  @P0 LDG.E.U16 R40, desc[UR20][R16.64] ;  /* 0x0000001410280981 */ /* 0x000f62000c1e1500 */
[----:B------:R-:W-:Y:S02]  /*15f0*/  PRMT R50, RZ, 0x7610, R50 ;  /* 0x00007610ff327816 */ /* 0x000fe40000000032 */
[----:B------:R-:W-:Y:S01]  /*1600*/  LEA.HI.X.SX32 R29, R30, R29, 0x1, P1 ;  /* 0x0000001d1e1d7211 */ /* 0x000fe200008f0eff */
[----:B------:R-:W5:Y:S04]  /*1610*/  @P0 LDG.E.U16 R38, desc[UR20][R22.64] ;  /* 0x0000001416260981 */ /* 0x000f68000c1e1500 */
[----:B------:R-:W5:Y:S04]  /*1620*/  @P0 LDG.E.U16 R46, desc[UR20][R26.64] ;  /* 0x000000141a2e0981 */ /* 0x000f68000c1e1500 */
[----:B------:R-:W5:Y:S01]  /*1630*/  @P0 LDG.E.U16 R50, desc[UR20][R28.64] ;  /* 0x000000141c320981 */ /* 0x000f62000c1e1500 */
[----:B------:R-:W-:Y:S01]  /*1640*/  SHF.R.S32.HI R31, RZ, 0x6, R20 ;  /* 0x00000006ff1f7819 */ /* 0x000fe20000011414 */
[----:B------:R-:W-:Y:S01]  /*1650*/  IMAD.SHL.U32 R30, R21, 0x2, RZ ;  /* 0x00000002151e7824 */ /* 0x000fe200078e00ff */
[----:B------:R-:W-:-:S04]  /*1660*/  @!UP2 UIADD3 UR4, UPT, UPT, -UR6, 0x100000, URZ ;  /* 0x001000000604a890 */ /* 0x000fc8000fffe1ff */
[----:B------:R-:W-:Y:S02]  /*1670*/  @!UP2 USHF.L.U32 UR5, UR4, 0xb, URZ ;  /* 0x0000000b0405a899 */ /* 0x000fe400080006ff */
[----:B------:R-:W-:Y:S01]  /*1680*/  @!UP2 USHF.L.U32 UR4, UR4, 0x1, URZ ;  /* 0x000000010404a899 */ /* 0x000fe200080006ff */
[----:B------:R-:W-:Y:S01]  /*1690*/  SGXT R21, R31, 0x1 ;  /* 0x000000011f15781a */ /* 0x000fe20000000200 */
[----:B------:R-:W-:-:S03]  /*16a0*/  VOTEU.ALL UP1, P3 ;  /* 0x0000000000ff7886 */ /* 0x000fc60001820000 */
[----:B------:R-:W-:-:S04]  /*16b0*/  LOP3.LUT R21, R30, 0x90, R21, 0x78, !PT ;  /* 0x000000901e157812 */ /* 0x000fc800078e7815 */
[C---:B------:R-:W-:Y:S02]  /*16c0*/  LOP3.LUT R30, R21.reuse, 0x20, RZ, 0x3c, !PT ;  /* 0x00000020151e7812 */ /* 0x040fe400078e3cff */
[C---:B------:R-:W-:Y:S01]  /*16d0*/  LOP3.LUT R31, R21.reuse, 0x40, RZ, 0x3c, !PT ;  /* 0x00000040151f7812 */ /* 0x040fe200078e3cff */
[----:B------:R0:W1:Y:S01]  /*16e0*/  @!UP1 SYNCS.EXCH.64 URZ, [UR8+0x1808], UR4 ;  /* 0x0018080408ff95b2 */ /* 0x0000620008000100 */
[----:B------:R-:W-:Y:S01]  /*16f0*/  LOP3.LUT R32, R21, 0x60, RZ, 0x3c, !PT ;  /* 0x0000006015207812 */ /* 0x000fe200078e3cff */
[----:B------:R-:W-:-:S04]  /*1700*/  UISETP.NE.U32.AND UP1, UPT, UR7, URZ, UPT ;  /* 0x000000ff0700728c */ /* 0x000fc8000bf25070 */
[----:B------:R-:W-:Y:S02]  /*1710*/  UISETP.LT.OR UP2, UPT, UR25, 0x10, UP1 ;  /* 0x000000101900788c */ /* 0x000fe40008f41670 */
[----:B------:R-:W-:Y:S01]  /*1720*/  UISETP.GE.AND UP3, UPT, UR25, 0x20, UPT ;  /* 0x000000201900788c */ /* 0x000fe2000bf66270 */
[----:B---3--:R0:W-:Y:S04]  /*1730*/  STS.U16 [R21+UR8+0x400], R48 ;  /* 0x0004003015007988 */ /* 0x0081e80008000408 */
[----:B----4-:R0:W-:Y:S04]  /*1740*/  STS.U16 [R21+UR8], R44 ;  /* 0x0000002c15007988 */ /* 0x0101e80008000408 */
[----:B--2---:R0:W-:Y:S04]  /*1750*/  STS.U16 [R30+UR8+0x500], R49 ;  /* 0x000500311e007988 */ /* 0x0041e80008000408 */
[----:B-----5:R0:W-:Y:S04]  /*1760*/  STS.U16 [R30+UR8+0x100], R43 ;  /* 0x0001002b1e007988 */ /* 0x0201e80008000408 */
[----:B------:R0:W-:Y:S04]  /*1770*/  STS.U16 [R31+UR8+0x600], R36 ;  /* 0x000600241f007988 */ /* 0x0001e80008000408 */
[----:B------:R0:W-:Y:S04]  /*1780*/  STS.U16 [R31+UR8+0x200], R42 ;  /* 0x0002002a1f007988 */ /* 0x0001e80008000408 */
[----:B------:R0:W-:Y:S04]  /*1790*/  STS.U16 [R32+UR8+0x700], R47 ;  /* 0x0007002f20007988 */ /* 0x0001e80008000408 */
[----:B------:R0:W-:Y:S04]  /*17a0*/  STS.U16 [R32+UR8+0x300], R45 ;  /* 0x0003002d20007988 */ /* 0x0001e80008000408 */
[----:B------:R0:W-:Y:S04]  /*17b0*/  STS.U16 [R21+UR8+0x1000], R40 ;  /* 0x0010002815007988 */ /* 0x0001e80008000408 */
[----:B------:R0:W-:Y:S04]  /*17c0*/  STS.U16 [R21+UR8+0x1100], R38 ;  /* 0x0011002615007988 */ /* 0x0001e80008000408 */
[----:B------:R0:W-:Y:S04]  /*17d0*/  STS.U16 [R21+UR8+0x1200], R46 ;  /* 0x0012002e15007988 */ /* 0x0001e80008000408 */
[----:B------:R0:W-:Y:S01]  /*17e0*/  STS.U16 [R21+UR8+0x1300], R50 ;  /* 0x0013003215007988 */ /* 0x0001e20008000408 */
[----:B-1----:R1:W-:Y:S06]  /*17f0*/  MEMBAR.ALL.CTA ;  /* 0x0000000000007992 */ /* 0x0023ec0000008000 */
[----:B-1----:R-:W1:Y:S02]  /*1800*/  FENCE.VIEW.ASYNC.S ;  /* 0x00000000000073c6 */ /* 0x002e640000000000 */
[----:B-1----:R-:W-:Y:S06]  /*1810*/  BAR.SYNC.DEFER_BLOCKING 0x0 ;  /* 0x0000000000007b1d */ /* 0x002fec0000010000 */
[----:B------:R-:W-:Y:S05]  /*1820*/  BRA.U UP2, `(.L_x_6) ;  /* 0x00000001023c7547 */ /* 0x000fea000b800000 */
[----:B0-----:R-:W-:Y:S02]  /*1830*/  UIADD3 UR4, UPT, UPT, UR8, 0x1000, URZ ;  /* 0x0000100008047890 */ /* 0x001fe4000fffe0ff */
[----:B------:R-:W-:Y:S02]  /*1840*/  USHF.R.U32.HI UR6, URZ, 0x4, UR8 ;  /* 0x00000004ff067899 */ /* 0x000fe40008011608 */
[----:B------:R-:W-:Y:S02]  /*1850*/  USHF.R.U32.HI UR4, URZ, 0x4, UR4 ;  /* 0x00000004ff047899 */ /* 0x000fe40008011604 */
[----:B------:R-:W-:Y:S02]  /*1860*/  USGXT.U32 UR6, UR6, 0xe ;  /* 0x0000000e0606789a */ /* 0x000fe40008000000 */
[----:B------:R-:W-:Y:S01]  /*1870*/  USGXT.U32 UR10, UR4, 0xe ;  /* 0x0000000e040a789a */ /* 0x000fe20008000000 */
[----:B------:R-:W-:Y:S02]  /*1880*/  UMOV UR5, URZ ;  /* 0x000000ff00057c82 */ /* 0x000fe40008000000 */
[----:B------:R-:W-:Y:S01]  /*1890*/  UMOV UR4, UR12 ;  /* 0x0000000c00047c82 */ /* 0x000fe20008000000 */
[----:B------:R-:W-:Y:S01]  /*18a0*/  UMOV UR18, 0x0 ;  /* 0x0000000000127882 */ /* 0x000fe20000000000 */
[----:B------:R-:W-:Y:S01]  /*18b0*/  UMOV UR19, 0x4088010 ;  /* 0x0408801000137882 */ /* 0x000fe20000000000 */
[----:B------:R-:W-:Y:S01]  /*18c0*/  UMOV UR7, 0x40004040 ;  /* 0x4000404000077882 */ /* 0x000fe20000000000 */
[----:B------:R-:W-:Y:S01]  /*18d0*/  UMOV UR11, 0xc0004010 ;  /* 0xc0004010000b7882 */ /* 0x000fe20000000000 */
[----:B------:R-:W-:Y:S01]  /*18e0*/  UMOV UR4, UR4 ;  /* 0x0000000400047c82 */ /* 0x000fe20008000000 */
[----:B------:R1:W-:Y:S01]  /*18f0*/  UTCHMMA gdesc[UR6], gdesc[UR10], tmem[UR24], tmem[UR18], idesc[UR19], !UPT ;  /* 0x00ff120a060075ea */ /* 0x0003e2000f800018 */
[----:B------:R1:W-:Y:S01]  /*1900*/  UTCBAR [UR4], URZ ;  /* 0x000000ff040073e9 */ /* 0x0003e200080000ff */
[----:B------:R-:W-:-:S02]  /*1910*/  NOP ;  /* 0x0000000000007918 */ /* 0x000fc40000000000 */
.L_x_6:
[----:B01----:R-:W-:Y:S01]  /*1920*/  UMOV UR4, URZ ;  /* 0x000000ff00047c82 */ /* 0x003fe20008000000 */
[----:B------:R-:W-:Y:S05]  /*1930*/  BRA.U !UP3, `(.L_x_7) ;  /* 0x000000090b507547 */ /* 0x000fea000b800000 */
[----:B------:R-:W-:Y:S01]  /*1940*/  SHF.R.S32.HI R36, RZ, 0x1f, R33 ;  /* 0x0000001fff247819 */ /* 0x000fe20000011421 */
[----:B------:R-:W-:Y:S01]  /*1950*/  USHF.R.S32.HI UR4, URZ, 0x1f, UR25 ;  /* 0x0000001fff047899 */ /* 0x000fe20008011419 */
[-C--:B------:R-:W-:Y:S01]  /*1960*/  LEA R42, P0, R35, R34.reuse, 0x1 ;  /* 0x00000022232a7211 */ /* 0x080fe200078008ff */
[----:B------:R-:W-:Y:S01]  /*1970*/  USHF.L.U32 UR5, UR22, 0x4, URZ ;  /* 0x0000000416057899 */ /* 0x000fe200080006ff */
[----:B------:R-:W-:Y:S01]  /*1980*/  SHF.L.U64.HI R43, R33, 0x1, R36 ;  /* 0x00000001212b7819 */ /* 0x000fe20000010224 */
[----:B------:R-:W-:Y:S01]  /*1990*/  ULEA.HI UR4, UR4, UR25, URZ, 0x4 ;  /* 0x0000001904047291 */ /* 0x000fe2000f8f20ff */
[----:B------:R-:W-:Y:S01]  /*19a0*/  SHF.R.S32.HI R36, RZ, 0x1f, R35 ;  /* 0x0000001fff247819 */ /* 0x000fe20000011423 */
[----:B------:R-:W-:Y:S01]  /*19b0*/  USHF.L.U32 UR6, UR23, 0x4, URZ ;  /* 0x0000000417067899 */ /* 0x000fe200080006ff */
[----:B------:R-:W-:Y:S01]  /*19c0*/  SHF.R.S32.HI R38, RZ, 0x1f, R37 ;  /* 0x0000001fff267819 */ /* 0x000fe20000011425 */
[----:B------:R-:W-:Y:S01]  /*19d0*/  USHF.R.S32.HI UR4, URZ, 0x4, UR4 ;  /* 0x00000004ff047899 */ /* 0x000fe20008011404 */
[-C--:B------:R-:W-:Y:S01]  /*19e0*/  LEA R33, P1, R37, R34.reuse, 0x1 ;  /* 0x0000002225217211 */ /* 0x080fe200078208ff */
[----:B------:R-:W-:Y:S01]  /*19f0*/  UIADD3 UR7, UPT, UPT, UR8, 0x800, URZ ;  /* 0x0000080008077890 */ /* 0x000fe2000fffe0ff */
[-C--:B------:R-:W-:Y:S01]  /*1a00*/  LEA.HI.X R35, R35, R43.reuse, R36, 0x1, P0 ;  /* 0x0000002b23237211 */ /* 0x080fe200000f0c24 */
[----:B------:R-:W-:Y:S01]  /*1a10*/  UIADD3 UR10, UPT, UPT, UR8, 0x1400, URZ ;  /* 0x00001400080a7890 */ /* 0x000fe2000fffe0ff */
[-C--:B------:R-:W-:Y:S01]  /*1a20*/  LEA.HI.X R37, R37, R43.reuse, R38, 0x1, P1 ;  /* 0x0000002b25257211 */ /* 0x080fe200008f0c26 */
[----:B------:R-:W-:Y:S01]  /*1a30*/  UISETP.LT.AND UP2, UPT, UR4, 0x2, UPT ;  /* 0x000000020400788c */ /* 0x000fe2000bf41270 */
[-C--:B------:R-:W-:Y:S01]  /*1a40*/  LEA R38, P0, R39, R34.reuse, 0x1 ;  /* 0x0000002227267211 */ /* 0x080fe200078008ff */
[----:B------:R-:W-:Y:S01]  /*1a50*/  UIADD3 UR18, UPT, UPT, UR13, -0x10, URZ ;  /* 0xfffffff00d127890 */ /* 0x000fe2000fffe0ff */
[----:B------:R-:W-:Y:S01]  /*1a60*/  LEA R40, P1, R41, R34, 0x1 ;  /* 0x0000002229287211 */ /* 0x000fe200078208ff */
[----:B------:R-:W-:Y:S01]  /*1a70*/  USHF.R.S32.HI UR11, URZ, 0x1f, UR5 ;  /* 0x0000001fff0b7899 */ /* 0x000fe20008011405 */
[----:B------:R-:W-:Y:S01]  /*1a80*/  SHF.R.S32.HI R34, RZ, 0x1f, R39 ;  /* 0x0000001fff227819 */ /* 0x000fe20000011427 */
[----:B------:R-:W-:Y:S01]  /*1a90*/  USHF.R.S32.HI UR13, URZ, 0x1f, UR6 ;  /* 0x0000001fff0d7899 */ /* 0x000fe20008011406 */
[----:B------:R-:W-:Y:S01]  /*1aa0*/  SHF.R.S32.HI R36, RZ, 0x1f, R41 ;  /* 0x0000001fff247819 */ /* 0x000fe20000011429 */
[----:B------:R-:W-:Y:S01]  /*1ab0*/  USHF.R.U32.HI UR7, URZ, 0x4, UR7 ;  /* 0x00000004ff077899 */ /* 0x000fe20008011607 */
[-C--:B------:R-:W-:Y:S01]  /*1ac0*/  LEA.HI.X R39, R39, R43.reuse, R34, 0x1, P0 ;  /* 0x0000002b27277211 */ /* 0x080fe200000f0c22 */
[----:B------:R-:W-:Y:S01]  /*1ad0*/  USHF.R.U32.HI UR15, URZ, 0x4, UR10 ;  /* 0x00000004ff0f7899 */ /* 0x000fe2000801160a */
[----:B------:R-:W-:Y:S01]  /*1ae0*/  LEA.HI.X R41, R41, R43, R36, 0x1, P1 ;  /* 0x0000002b29297211 */ /* 0x000fe200008f0c24 */
[----:B------:R-:W-:Y:S01]  /*1af0*/  USEL UR4, UR4, 0x2, !UP2 ;  /* 0x0000000204047887 */ /* 0x000fe2000d000000 */
[----:B------:R-:W-:Y:S01]  /*1b00*/  IADD3 R34, P0, PT, R42, UR16, RZ ;  /* 0x000000102a227c10 */ /* 0x000fe2000ff1e0ff */
[----:B------:R-:W-:Y:S01]  /*1b10*/  USHF.L.U32 UR26, UR5, 0x1, URZ ;  /* 0x00000001051a7899 */ /* 0x000fe200080006ff */
[----:B------:R-:W-:Y:S01]  /*1b20*/  IADD3 R36, P1, PT, R33, UR16, RZ ;  /* 0x0000001021247c10 */ /* 0x000fe2000ff3e0ff */
[----:B------:R-:W-:Y:S01]  /*1b30*/  IMAD.MOV.U32 R33, RZ, RZ, RZ ;  /* 0x000000ffff217224 */ /* 0x000fe200078e00ff */
[----:B------:R-:W-:Y:S01]  /*1b40*/  IADD3 R38, P2, PT, R38, UR16, RZ ;  /* 0x0000001026267c10 */ /* 0x000fe2000ff5e0ff */
[----:B------:R-:W-:Y:S01]  /*1b50*/  USHF.L.U64.HI UR22, UR5, 0x1, UR11 ;  /* 0x0000000105167899 */ /* 0x000fe2000801020b */
[----:B------:R-:W-:Y:S01]  /*1b60*/  IADD3 R40, P4, PT, R40, UR16, RZ ;  /* 0x0000001028287c10 */ /* 0x000fe2000ff9e0ff */
[----:B------:R-:W-:Y:S01]  /*1b70*/  USHF.L.U32 UR23, UR6, 0x1, URZ ;  /* 0x0000000106177899 */ /* 0x000fe200080006ff */
[----:B------:R-:W-:Y:S01]  /*1b80*/  IADD3.X R35, PT, PT, R35, UR17, RZ, P0, !PT ;  /* 0x0000001123237c10 */ /* 0x000fe200087fe4ff */
[----:B------:R-:W-:Y:S01]  /*1b90*/  USGXT.U32 UR10, UR7, 0xe ;  /* 0x0000000e070a789a */ /* 0x000fe20008000000 */
[----:B------:R-:W-:Y:S01]  /*1ba0*/  IADD3.X R37, PT, PT, R37, UR17, RZ, P1, !PT ;  /* 0x0000001125257c10 */ /* 0x000fe20008ffe4ff */
[----:B------:R-:W-:Y:S01]  /*1bb0*/  USGXT.U32 UR15, UR15, 0xe ;  /* 0x0000000e0f0f789a */ /* 0x000fe20008000000 */
[----:B------:R-:W-:Y:S01]  /*1bc0*/  IADD3.X R39, PT, PT, R39, UR17, RZ, P2, !PT ;  /* 0x0000001127277c10 */ /* 0x000fe200097fe4ff */
[----:B------:R-:W-:Y:S01]  /*1bd0*/  USHF.L.U64.HI UR19, UR6, 0x1, UR13 ;  /* 0x0000000106137899 */ /* 0x000fe2000801020d */
[----:B------:R-:W-:Y:S01]  /*1be0*/  IADD3.X R41, PT, PT, R41, UR17, RZ, P4, !PT ;  /* 0x0000001129297c10 */ /* 0x000fe2000a7fe4ff */
[----:B------:R-:W-:Y:S01]  /*1bf0*/  UIADD3 UR16, UPT, UPT, UR4, -0x1, URZ ;  /* 0xffffffff04107890 */ /* 0x000fe2000fffe0ff */
[----:B------:R-:W-:Y:S01]  /*1c00*/  UMOV UR14, UR12 ;  /* 0x0000000c000e7c82 */ /* 0x000fe20008000000 */
[----:B------:R-:W-:Y:S01]  /*1c10*/  UMOV UR17, 0x1 ;  /* 0x0000000100117882 */ /* 0x000fe20000000000 */
[----:B------:R-:W-:-:S09]  /*1c20*/  UMOV UR5, URZ ;  /* 0x000000ff00057c82 */ /* 0x000fd20008000000 */
.L_x_10:
[----:B------:R-:W-:Y:S01]  /*1c30*/  IMAD.U32 R33, R33, -0x80000000, RZ ;  /* 0x8000000021217824 */ /* 0x000fe200078e00ff */
[----:B------:R-:W-:Y:S02]  /*1c40*/  IADD3 R28, P1, PT, R28, UR23, RZ ;  /* 0x000000171c1c7c10 */ /* 0x000fe4000ff3e0ff */
[----:B------:R-:W-:Y:S01]  /*1c50*/  IADD3 R16, P5, PT, R16, UR23, RZ ;  /* 0x0000001710107c10 */ /* 0x000fe2000ffbe0ff */
[----:B------:R-:W0:Y:S01]  /*1c60*/  SYNCS.PHASECHK.TRANS64.TRYWAIT P0, [UR14], R33 ;  /* 0x00000021ff0075a7 */ /* 0x000e22000800110e */
[----:B------:R-:W-:Y:S02]  /*1c70*/  IADD3 R26, P2, PT, R26, UR23, RZ ;  /* 0x000000171a1a7c10 */ /* 0x000fe4000ff5e0ff */
[----:B------:R-:W-:Y:S02]  /*1c80*/  IADD3 R22, P4, PT, R22, UR23, RZ ;  /* 0x0000001716167c10 */ /* 0x000fe4000ff9e0ff */
[----:B------:R-:W-:Y:S02]  /*1c90*/  IADD3.X R29, PT, PT, R29, UR19, RZ, P1, !PT ;  /* 0x000000131d1d7c10 */ /* 0x000fe40008ffe4ff */
[----:B------:R-:W-:-:S02]  /*1ca0*/  IADD3.X R17, PT, PT, R17, UR19, RZ, P5, !PT ;  /* 0x0000001311117c10 */ /* 0x000fc4000affe4ff */
[----:B------:R-:W-:Y:S02]  /*1cb0*/  IADD3 R40, P6, PT, R40, UR26, RZ ;  /* 0x0000001a28287c10 */ /* 0x000fe4000ffde0ff */
[----:B------:R-:W-:Y:S02]  /*1cc0*/  IADD3 R38, P1, PT, R38, UR26, RZ ;  /* 0x0000001a26267c10 */ /* 0x000fe4000ff3e0ff */
[----:B------:R-:W-:Y:S02]  /*1cd0*/  IADD3 R24, P5, PT, R24, UR26, RZ ;  /* 0x0000001a18187c10 */ /* 0x000fe4000ffbe0ff */
[----:B------:R-:W-:Y:S02]  /*1ce0*/  IADD3.X R27, PT, PT, R27, UR19, RZ, P2, !PT ;  /* 0x000000131b1b7c10 */ /* 0x000fe400097fe4ff */
[----:B------:R-:W-:Y:S02]  /*1cf0*/  IADD3.X R23, PT, PT, R23, UR19, RZ, P4, !PT ;  /* 0x0000001317177c10 */ /* 0x000fe4000a7fe4ff */
[----:B------:R-:W-:-:S02]  /*1d00*/  IADD3 R36, P2, PT, R36, UR26, RZ ;  /* 0x0000001a24247c10 */ /* 0x000fc4000ff5e0ff */
[----:B------:R-:W-:Y:S02]  /*1d10*/  IADD3 R34, P4, PT, R34, UR26, RZ ;  /* 0x0000001a22227c10 */ /* 0x000fe4000ff9e0ff */
[----:B------:R-:W-:Y:S02]  /*1d20*/  IADD3.X R41, PT, PT, R41, UR22, RZ, P6, !PT ;  /* 0x0000001629297c10 */ /* 0x000fe4000b7fe4ff */
[----:B------:R-:W-:Y:S02]  /*1d30*/  IADD3.X R39, PT, PT, R39, UR22, RZ, P1, !PT ;  /* 0x0000001627277c10 */ /* 0x000fe40008ffe4ff */
[----:B------:R-:W-:Y:S02]  /*1d40*/  IADD3.X R25, PT, PT, R25, UR22, RZ, P5, !PT ;  /* 0x0000001619197c10 */ /* 0x000fe4000affe4ff */
[----:B------:R-:W-:Y:S02]  /*1d50*/  IADD3 R18, P6, PT, R18, UR26, RZ ;  /* 0x0000001a12127c10 */ /* 0x000fe4000ffde0ff */
[----:B------:R-:W-:-:S02]  /*1d60*/  IADD3 R14, P1, PT, R14, UR26, RZ ;  /* 0x0000001a0e0e7c10 */ /* 0x000fc4000ff3e0ff */
[----:B------:R-:W-:Y:S02]  /*1d70*/  IADD3 R6, P5, PT, R6, UR26, RZ ;  /* 0x0000001a06067c10 */ /* 0x000fe4000ffbe0ff */
[----:B------:R-:W-:Y:S02]  /*1d80*/  IADD3.X R37, PT, PT, R37, UR22, RZ, P2, !PT ;  /* 0x0000001625257c10 */ /* 0x000fe400097fe4ff */
[----:B------:R-:W-:Y:S02]  /*1d90*/  IADD3.X R35, PT, PT, R35, UR22, RZ, P4, !PT ;  /* 0x0000001623237c10 */ /* 0x000fe4000a7fe4ff */
[----:B------:R-:W-:Y:S02]  /*1da0*/  ISETP.GE.AND P2, PT, R0, UR18, PT ;  /* 0x0000001200007c0c */ /* 0x000fe4000bf46270 */
[----:B------:R-:W-:Y:S02]  /*1db0*/  ISETP.GE.AND P4, PT, R4, UR18, PT ;  /* 0x0000001204007c0c */ /* 0x000fe4000bf86270 */
[----:B------:R-:W-:-:S02]  /*1dc0*/  IADD3.X R19, PT, PT, R19, UR22, RZ, P6, !PT ;  /* 0x0000001613137c10 */ /* 0x000fc4000b7fe4ff */
[----:B------:R-:W-:Y:S02]  /*1dd0*/  IADD3.X R15, PT, PT, R15, UR22, RZ, P1, !PT ;  /* 0x000000160f0f7c10 */ /* 0x000fe40008ffe4ff */
[----:B------:R-:W-:Y:S02]  /*1de0*/  IADD3.X R7, PT, PT, R7, UR22, RZ, P5, !PT ;  /* 0x0000001607077c10 */ /* 0x000fe4000affe4ff */
[----:B------:R-:W-:Y:S01]  /*1df0*/  PRMT R52, RZ, 0x7610, R52 ;  /* 0x00007610ff347816 */ /* 0x000fe20000000034 */
[----:B0-----:R-:W-:Y:S06]  /*1e00*/  @!P0 BRA `(.L_x_8) ;  /* 0x0000001000148947 */ /* 0x001fec0003800000 */
.L_x_16:
[----:B------:R-:W2:Y:S01]  /*1e10*/  @!P2 LDG.E.U16 R52, desc[UR20][R6.64] ;  /* 0x000000140634a981 */ /* 0x000ea2000c1e1500 */
[----:B------:R-:W-:Y:S02]  /*1e20*/  ISETP.GE.AND P0, PT, R11, UR18, PT ;  /* 0x000000120b007c0c */ /* 0x000fe4000bf06270 */
[----:B------:R-:W-:Y:S02]  /*1e30*/  PRMT R47, RZ, 0x7610, R47 ;  /* 0x00007610ff2f7816 */ /* 0x000fe4000000002f */
[----:B------:R-:W-:Y:S02]  /*1e40*/  ISETP.GE.AND P1, PT, R5, UR18, PT ;  /* 0x0000001205007c0c */ /* 0x000fe4000bf26270 */
[----:B------:R-:W-:Y:S02]  /*1e50*/  PRMT R50, RZ, 0x7610, R50 ;  /* 0x00007610ff327816 */ /* 0x000fe40000000032 */
[----:B------:R-:W-:Y:S02]  /*1e60*/  PRMT R45, RZ, 0x7610, R45 ;  /* 0x00007610ff2d7816 */ /* 0x000fe4000000002d */
[----:B------:R-:W-:-:S02]  /*1e70*/  PRMT R42, RZ, 0x7610, R42 ;  /* 0x00007610ff2a7816 */ /* 0x000fc4000000002a */
[----:B------:R-:W-:Y:S01]  /*1e80*/  ISETP.GE.AND P2, PT, R8, UR18, PT ;  /* 0x0000001208007c0c */ /* 0x000fe2000bf46270 */
[----:B------:R-:W3:Y:S01]  /*1e90*/  @!P0 LDG.E.U16 R47, desc[UR20][R14.64] ;  /* 0x000000140e2f8981 */ /* 0x000ee2000c1e1500 */
[----:B------:R-:W-:-:S03]  /*1ea0*/  ISETP.GE.AND P0, PT, R12, UR18, PT ;  /* 0x000000120c007c0c */ /* 0x000fc6000bf06270 */
[----:B------:R-:W4:Y:S01]  /*1eb0*/  @!P1 LDG.E.U16 R45, desc[UR20][R36.64] ;  /* 0x00000014242d9981 */ /* 0x000f22000c1e1500 */
[----:B------:R-:W-:Y:S02]  /*1ec0*/  ISETP.GE.AND P1, PT, R13, UR18, PT ;  /* 0x000000120d007c0c */ /* 0x000fe4000bf26270 */
[----:B------:R-:W-:Y:S01]  /*1ed0*/  PRMT R33, RZ, 0x7610, R33 ;  /* 0x00007610ff217816 */ /* 0x000fe20000000021 */
[----:B------:R-:W5:Y:S06]  /*1ee0*/  @!P4 LDG.E.U16 R50, desc[UR20][R34.64] ;  /* 0x000000142232c981 */ /* 0x000f6c000c1e1500 */
[----:B------:R-:W4:Y:S01]  /*1ef0*/  @!P0 LDG.E.U16 R42, desc[UR20][R18.64] ;  /* 0x00000014122a8981 */ /* 0x000f22000c1e1500 */
[----:B------:R-:W-:-:S02]  /*1f00*/  ISETP.GE.AND P0, PT, R9, UR18, PT ;  /* 0x0000001209007c0c */ /* 0x000fc4000bf06270 */
[----:B------:R-:W-:Y:S01]  /*1f10*/  PRMT R44, RZ, 0x7610, R44 ;  /* 0x00007610ff2c7816 */ /* 0x000fe2000000002c */
[----:B------:R-:W4:Y:S01]  /*1f20*/  @!P1 LDG.E.U16 R33, desc[UR20][R24.64] ;  /* 0x0000001418219981 */ /* 0x000f22000c1e1500 */
[----:B------:R-:W-:-:S04]  /*1f30*/  PRMT R43, RZ, 0x7610, R43 ;  /* 0x00007610ff2b7816 */ /* 0x000fc8000000002b */
[----:B------:R-:W4:Y:S05]  /*1f40*/  @!P2 LDG.E.U16 R44, desc[UR20][R38.64] ;  /* 0x00000014262ca981 */ /* 0x000f2a000c1e1500 */
[----:B------:R-:W4:Y:S01]  /*1f50*/  @!P0 LDG.E.U16 R43, desc[UR20][R40.64] ;  /* 0x00000014282b8981 */ /* 0x000f22000c1e1500 */
[----:B------:R-:W-:Y:S01]  /*1f60*/  BAR.SYNC.DEFER_BLOCKING 0x0 ;  /* 0x0000000000007b1d */ /* 0x000fe20000010000 */
[----:B------:R-:W-:Y:S02]  /*1f70*/  ISETP.GE.AND P1, PT, R10, UR18, PT ;  /* 0x000000120a007c0c */ /* 0x000fe4000bf26270 */
[----:B------:R-:W-:Y:S02]  /*1f80*/  PRMT R46, RZ, 0x7610, R46 ;  /* 0x00007610ff2e7816 */ /* 0x000fe4000000002e */
[----:B------:R-:W-:-:S02]  /*1f90*/  PRMT R48, RZ, 0x7610, R48 ;  /* 0x00007610ff307816 */ /* 0x000fc40000000030 */
[----:B------:R-:W-:-:S07]  /*1fa0*/  PRMT R49, RZ, 0x7610, R49 ;  /* 0x00007610ff317816 */ /* 0x000fce0000000031 */
[----:B------:R-:W4:Y:S04]  /*1fb0*/  @!P1 LDG.E.U16 R46, desc[UR20][R16.64] ;  /* 0x00000014102e9981 */ /* 0x000f28000c1e1500 */
[----:B------:R-:W4:Y:S04]  /*1fc0*/  @!P1 LDG.E.U16 R48, desc[UR20][R22.64] ;  /* 0x0000001416309981 */ /* 0x000f28000c1e1500 */
[----:B------:R-:W4:Y:S04]  /*1fd0*/  @!P1 LDG.E.U16 R49, desc[UR20][R26.64] ;  /* 0x000000141a319981 */ /* 0x000f28000c1e1500 */
[----:B--2---:R0:W-:Y:S02]  /*1fe0*/  STS.U16 [R21+UR8+0x800], R52 ;  /* 0x0008003415007988 */ /* 0x0041e40008000408 */
[----:B0-----:R-:W-:-:S06]  /*1ff0*/  PRMT R52, RZ, 0x7610, R52 ;  /* 0x00007610ff347816 */ /* 0x001fcc0000000034 */
[----:B------:R-:W2:Y:S04]  /*2000*/  @!P1 LDG.E.U16 R52, desc[UR20][R28.64] ;  /* 0x000000141c349981 */ /* 0x000ea8000c1e1500 */
[----:B-----5:R0:W-:Y:S04]  /*2010*/  STS.U16 [R21+UR8+0xc00], R50 ;  /* 0x000c003215007988 */ /* 0x0201e80008000408 */
[----:B---3--:R0:W-:Y:S04]  /*2020*/  STS.U16 [R30+UR8+0x900], R47 ;  /* 0x0009002f1e007988 */ /* 0x0081e80008000408 */
[----:B----4-:R0:W-:Y:S04]  /*2030*/  STS.U16 [R30+UR8+0xd00], R45 ;  /* 0x000d002d1e007988 */ /* 0x0101e80008000408 */
[----:B------:R0:W-:Y:S04]  /*2040*/  STS.U16 [R31+UR8+0xa00], R42 ;  /* 0x000a002a1f007988 */ /* 0x0001e80008000408 */
[----:B------:R0:W-:Y:S04]  /*2050*/  STS.U16 [R31+UR8+0xe00], R44 ;  /* 0x000e002c1f007988 */ /* 0x0001e80008000408 */
[----:B------:R0:W-:Y:S04]  /*2060*/  STS.U16 [R32+UR8+0xb00], R33 ;  /* 0x000b002120007988 */ /* 0x0001e80008000408 */
[----:B------:R0:W-:Y:S04]  /*2070*/  STS.U16 [R32+UR8+0xf00], R43 ;  /* 0x000f002b20007988 */ /* 0x0001e80008000408 */
[----:B------:R0:W-:Y:S04]  /*2080*/  STS.U16 [R21+UR8+0x1400], R46 ;  /* 0x0014002e15007988 */ /* 0x0001e80008000408 */
[----:B------:R0:W-:Y:S04]  /*2090*/  STS.U16 [R21+UR8+0x1500], R48 ;  /* 0x0015003015007988 */ /* 0x0001e80008000408 */
[----:B------:R0:W-:Y:S01]  /*20a0*/  STS.U16 [R21+UR8+0x1600], R49 ;  /* 0x0016003115007988 */ /* 0x0001e20008000408 */
[----:B------:R-:W-:Y:S01]  /*20b0*/  ULEA UR14, UR17, UR8, 0x3 ;  /* 0x00000008110e7291 */ /* 0x000fe2000f8e18ff */
[----:B------:R-:W-:-:S03]  /*20c0*/  UMOV UR4, UR5 ;  /* 0x0000000500047c82 */ /* 0x000fc60008000000 */
[----:B------:R-:W-:Y:S01]  /*20d0*/  UIADD3 UR14, UPT, UPT, UR14, 0x1800, URZ ;  /* 0x000018000e0e7890 */ /* 0x000fe2000fffe0ff */
[----:B--2---:R0:W-:Y:S01]  /*20e0*/  STS.U16 [R21+UR8+0x1700], R52 ;  /* 0x0017003415007988 */ /* 0x0041e20008000408 */
[----:B------:R1:W-:Y:S06]  /*20f0*/  MEMBAR.ALL.CTA ;  /* 0x0000000000007992 */ /* 0x0003ec0000008000 */
[----:B-1----:R-:W1:Y:S02]  /*2100*/  FENCE.VIEW.ASYNC.S ;  /* 0x00000000000073c6 */ /* 0x002e640000000000 */
[----:B-1----:R-:W-:Y:S06]  /*2110*/  BAR.SYNC.DEFER_BLOCKING 0x0 ;  /* 0x0000000000007b1d */ /* 0x002fec0000010000 */
[----:B------:R-:W-:Y:S05]  /*2120*/  BRA.U UP1, `(.L_x_9) ;  /* 0x00000001012c7547 */ /* 0x000fea000b800000 */
[----:B------:R-:W-:Y:S01]  /*2130*/  UMOV UR6, UR14 ;  /* 0x0000000e00067c82 */ /* 0x000fe20008000000 */
[----:B------:R-:W-:Y:S01]  /*2140*/  UMOV UR7, URZ ;  /* 0x000000ff00077c82 */ /* 0x000fe20008000000 */
[----:B------:R-:W-:Y:S01]  /*2150*/  UMOV UR11, 0x40004040 ;  /* 0x40004040000b7882 */ /* 0x000fe20000000000 */
[----:B------:R-:W-:Y:S01]  /*2160*/  UMOV UR12, UR15 ;  /* 0x0000000f000c7c82 */ /* 0x000fe20008000000 */
[----:B------:R-:W-:Y:S01]  /*2170*/  UMOV UR13, 0xc0004010 ;  /* 0xc0004010000d7882 */ /* 0x000fe20000000000 */
[----:B------:R-:W-:Y:S01]  /*2180*/  UMOV UR28, 0x0 ;  /* 0x00000000001c7882 */ /* 0x000fe20000000000 */
[----:B------:R-:W-:Y:S01]  /*2190*/  UMOV UR29, 0x4088010 ;  /* 0x04088010001d7882 */ /* 0x000fe20000000000 */
[----:B------:R-:W-:Y:S01]  /*21a0*/  UMOV UR5, UR6 ;  /* 0x0000000600057c82 */ /* 0x000fe20008000000 */
[----:B------:R1:W-:Y:S01]  /*21b0*/  UTCHMMA gdesc[UR10], gdesc[UR12], tmem[UR24], tmem[UR28], idesc[UR29], UPT ;  /* 0x00ff1c0c0a0075ea */ /* 0x0003e2000b800018 */
[----:B------:R1:W-:Y:S01]  /*21c0*/  UTCBAR [UR5], URZ ;  /* 0x000000ff050073e9 */ /* 0x0003e200080000ff */
[----:B------:R-:W-:-:S02]  /*21d0*/  NOP ;  /* 0x0000000000007918 */ /* 0x000fc40000000000 */
.L_x_9:
[----:B------:R-:W-:Y:S01]  /*21e0*/  UIADD3 UR17, UPT, UPT, UR17, 0x1, URZ ;  /* 0x0000000111117890 */ /* 0x000fe2000fffe0ff */
[----:B0-----:R-:W-:Y:S01]  /*21f0*/  IMAD.U32 R33, RZ, RZ, UR4 ;  /* 0x00000004ff217e24 */ /* 0x001fe2000f8e00ff */
[----:B------:R-:W-:Y:S02]  /*2200*/  UIADD3 UR16, UPT, UPT, UR16, -0x1, URZ ;  /* 0xffffffff10107890 */ /* 0x000fe4000fffe0ff */
[----:B------:R-:W-:Y:S02]  /*2210*/  UISETP.GT.AND UP2, UPT, UR17, 0x1, UPT ;  /* 0x000000011100788c */ /* 0x000fe4000bf44270 */
[----:B------:R-:W-:Y:S02]  /*2220*/  UIADD3 UR18, UPT, UPT, UR18, -0x10, URZ ;  /* 0xfffffff012127890 */ /* 0x000fe4000fffe0ff */
[----:B-1----:R-:W-:Y:S02]  /*2230*/  USEL UR5, URZ, 0x1, !UP2 ;  /* 0x00000001ff057887 */ /* 0x002fe4000d000000 */
[----:B------:R-:W-:-:S02]  /*2240*/  USEL UR17, UR17, URZ, !UP2 ;  /* 0x000000ff11117287 */ /* 0x000fc4000d000000 */
[----:B------:R-:W-:Y:S02]  /*2250*/  UISETP.NE.U32.AND UP2, UPT, UR16, URZ, UPT ;  /* 0x000000ff1000728c */ /* 0x000fe4000bf45070 */
[----:B------:R-:W-:-:S07]  /*2260*/  ULOP3.LUT UR5, UR4, UR5, URZ, 0x3c, !UPT ;  /* 0x0000000504057292 */ /* 0x000fce000f8e3cff */
[----:B------:R-:W-:Y:S05]  /*2270*/  BRA.U UP2, `(.L_x_10) ;  /* 0xfffffff9026c7547 */ /* 0x000fea000b83ffff */
.L_x_7:
[----:B------:R-:W-:-:S09]  /*2280*/  UISETP.GE.AND UP1, UPT, UR25, 0x10, UPT ;  /* 0x000000101900788c */ /* 0x000fd2000bf26270 */
[----:B------:R-:W-:Y:S05]  /*2290*/  BRA.U !UP1, `(.L_x_11) ;  /* 0x0000000109107547 */ /* 0x000fea000b800000 */
[----:B------:R-:W-:-:S06]  /*22a0*/  USHF.L.U32 UR4, UR4, 0x1f, URZ ;  /* 0x0000001f04047899 */ /* 0x000fcc00080006ff */
[----:B------:R-:W-:-:S04]  /*22b0*/  IMAD.U32 R4, RZ, RZ, UR4 ;  /* 0x00000004ff047e24 */ /* 0x000fc8000f8e00ff */
[----:B------:R-:W0:Y:S02]  /*22c0*/  SYNCS.PHASECHK.TRANS64.TRYWAIT P0, [UR14], R4 ;  /* 0x00000004ff0075a7 */ /* 0x000e24000800110e */
[----:B0-----:R-:W-:Y:S05]  /*22d0*/  @!P0 BRA `(.L_x_12) ;  /* 0x0000000800ec8947 */ /* 0x001fea0003800000 */
.L_x_11:
[----:B------:R-:W-:Y:S01]  /*22e0*/  BAR.SYNC.DEFER_BLOCKING 0x0 ;  /* 0x0000000000007b1d */ /* 0x000fe20000010000 */
[C---:B------:R-:W-:Y:S01]  /*22f0*/  IMAD.SHL.U32 R21, R20.reuse, 0x80, RZ ;  /* 0x0000008014157824 */ /* 0x040fe200078e00ff */
[C---:B------:R-:W-:Y:S02]  /*2300*/  LOP3.LUT R23, R20.reuse, 0xf, RZ, 0xc0, !PT ;  /* 0x0000000f14177812 */ /* 0x040fe400078ec0ff */
[--C-:B------:R-:W-:Y:S02]  /*2310*/  LOP3.LUT R33, R3, 0xe, R0.reuse, 0xfe, !PT ;  /* 0x0000000e03217812 */ /* 0x100fe400078efe00 */
[----:B------:R-:W-:Y:S01]  /*2320*/  LOP3.LUT R22, R21, 0x800, RZ, 0xc0, !PT ;  /* 0x0000080015167812 */ /* 0x000fe200078ec0ff */
[C---:B------:R-:W-:Y:S01]  /*2330*/  IMAD.SHL.U32 R21, R20.reuse, 0x8, RZ ;  /* 0x0000000814157824 */ /* 0x040fe200078e00ff */
[----:B------:R-:W0:Y:S01]  /*2340*/  LDCU.128 UR12, c[0x0][0x390] ;  /* 0x00007200ff0c77ac */ /* 0x000e220008000c00 */
[----:B------:R-:W-:Y:S01]  /*2350*/  IMAD.SHL.U32 R20, R20, 0x10, RZ ;  /* 0x0000001014147824 */ /* 0x000fe200078e00ff */
[----:B------:R-:W-:Y:S01]  /*2360*/  LOP3.LUT R35, R3, 0xc, R0, 0xfe, !PT ;  /* 0x0000000c03237812 */ /* 0x000fe200078efe00 */
[----:B------:R-:W-:Y:S01]  /*2370*/  VIADD R22, R22, UR8 ;  /* 0x0000000816167c36 */ /* 0x000fe20008000000 */
[----:B------:R-:W-:Y:S01]  /*2380*/  LOP3.LUT R21, R21, 0x300, RZ, 0xc0, !PT ;  /* 0x0000030015157812 */ /* 0x000fe200078ec0ff */
[----:B------:R-:W1:Y:S02]  /*2390*/  LDCU UR4, c[0x0][0x3b4] ;  /* 0x00007680ff0477ac */ /* 0x000e640008000800 */
[----:B------:R-:W-:Y:S01]  /*23a0*/  IMAD R22, R23, 0x10, R22 ;  /* 0x0000001017167824 */ /* 0x000fe200078e0216 */
[----:B------:R-:W-:-:S03]  /*23b0*/  LOP3.LUT R23, R3, 0x8, R0, 0xfe, !PT ;  /* 0x0000000803177812 */ /* 0x000fc600078efe00 */
[----:B------:R-:W-:Y:S01]  /*23c0*/  IMAD.IADD R21, R21, 0x1, R22 ;  /* 0x0000000115157824 */ /* 0x000fe200078e0216 */
[----:B------:R-:W2:Y:S02]  /*23d0*/  @!P3 SYNCS.CCTL.IV [UR8+0x1800] ;  /* 0x00180000ff00b9b1 */ /* 0x000ea40008000008 */
[----:B--2---:R-:W-:Y:S01]  /*23e0*/  BAR.SYNC.DEFER_BLOCKING 0x0 ;  /* 0x0000000000007b1d */ /* 0x004fe20000010000 */
[C---:B0-----:R-:W-:Y:S01]  /*23f0*/  ISETP.GE.AND P0, PT, R2.reuse, UR14, PT ;  /* 0x0000000e02007c0c */ /* 0x041fe2000bf06270 */
[----:B-1----:R-:W-:-:S04]  /*2400*/  IMAD R2, R2, UR4, RZ ;  /* 0x0000000402027c24 */ /* 0x002fc8000f8e02ff */
[----:B------:R-:W-:Y:S01]  /*2410*/  LDTM.16dp32bit_t0_t15.x16 R4, tmem[UR9] ;  /* 0x00000009000479ee */ /* 0x000fe20008a00000 */
[----:B------:R-:W0:Y:S01]  /*2420*/  LDTM.16dp32bit_t16_t31.x16 R4, tmem[UR9+0x10] ;  /* 0x00001009000479ee */ /* 0x000e220008a20000 */
[----:B------:R-:W1:Y:S01]  /*2430*/  @!P3 SYNCS.CCTL.IV [UR8+0x1808] ;  /* 0x00180800ff00b9b1 */ /* 0x000e620008000008 */
[----:B------:R-:W-:Y:S01]  /*2440*/  NOP ;  /* 0x0000000000007918 */ /* 0x000fe20000000000 */
[----:B0-----:R-:W-:Y:S02]  /*2450*/  F2FP.F16.F32.PACK_AB R24, R6, R4 ;  /* 0x000000040618723e */ /* 0x001fe400000000ff */
[----:B------:R-:W-:Y:S02]  /*2460*/  F2FP.F16.F32.PACK_AB R28, R7, R5 ;  /* 0x00000005071c723e */ /* 0x000fe400000000ff */
[----:B------:R-:W-:Y:S02]  /*2470*/  F2FP.F16.F32.PACK_AB R25, R10, R8 ;  /* 0x000000080a19723e */ /* 0x000fe400000000ff */
[----:B------:R-:W-:-:S02]  /*2480*/  F2FP.F16.F32.PACK_AB R29, R11, R9 ;  /* 0x000000090b1d723e */ /* 0x000fc400000000ff */
[----:B------:R-:W-:Y:S02]  /*2490*/  F2FP.F16.F32.PACK_AB R26, R14, R12 ;  /* 0x0000000c0e1a723e */ /* 0x000fe400000000ff */
[----:B------:R-:W-:Y:S01]  /*24a0*/  F2FP.F16.F32.PACK_AB R30, R15, R13 ;  /* 0x0000000d0f1e723e */ /* 0x000fe200000000ff */
[----:B------:R-:W0:Y:S01]  /*24b0*/  LDC R12, c[0x0][0x3b8] ;  /* 0x0000ee00ff0c7b82 */ /* 0x000e220000000800 */
[----:B------:R-:W-:Y:S02]  /*24c0*/  F2FP.F16.F32.PACK_AB R27, R18, R16 ;  /* 0x00000010121b723e */ /* 0x000fe400000000ff */
[----:B------:R-:W-:Y:S02]  /*24d0*/  F2FP.F16.F32.PACK_AB R31, R19, R17 ;  /* 0x00000011131f723e */ /* 0x000fe400000000ff */
[----:B------:R-:W-:Y:S01]  /*24e0*/  LOP3.LUT R10, R20, 0x7f0, RZ, 0xc0, !PT ;  /* 0x000007f0140a7812 */ /* 0x000fe200078ec0ff */
[----:B-1----:R1:W-:Y:S01]  /*24f0*/  STS.128 [R21], R24 ;  /* 0x0000001815007388 */ /* 0x0023e20000000c00 */
[----:B------:R-:W-:-:S02]  /*2500*/  LOP3.LUT R13, R3, R0, RZ, 0xfc, !PT ;  /* 0x00000000030d7212 */ /* 0x000fc400078efcff */
[C---:B------:R-:W-:Y:S01]  /*2510*/  LEA R14, P2, R2.reuse, UR12, 0x1 ;  /* 0x0000000c020e7c11 */ /* 0x040fe2000f8408ff */
[----:B------:R2:W-:Y:S01]  /*2520*/  STS.128 [R21+0x400], R28 ;  /* 0x0004001c15007388 */ /* 0x0005e20000000c00 */
[----:B------:R-:W-:Y:S02]  /*2530*/  ISETP.LT.AND P1, PT, R13, UR15, !P0 ;  /* 0x0000000f0d007c0c */ /* 0x000fe4000c721270 */
[--C-:B------:R-:W-:Y:S01]  /*2540*/  LOP3.LUT R11, R3, 0x2, R0.reuse, 0xfe, !PT ;  /* 0x00000002030b7812 */ /* 0x100fe200078efe00 */
[----:B------:R-:W-:Y:S01]  /*2550*/  BAR.SYNC.DEFER_BLOCKING 0x0 ;  /* 0x0000000000007b1d */ /* 0x000fe20000010000 */
[----:B------:R-:W-:Y:S02]  /*2560*/  LOP3.LUT R9, R13, 0x1a, RZ, 0xfc, !PT ;  /* 0x0000001a0d097812 */ /* 0x000fe400078efcff */
[----:B------:R-:W-:Y:S02]  /*2570*/  LEA.HI.X.SX32 R2, R2, UR13, 0x1, P2 ;  /* 0x0000000d02027c11 */ /* 0x000fe400090f0eff */
[----:B------:R-:W-:-:S02]  /*2580*/  LOP3.LUT R17, R3, 0x4, R0, 0xfe, !PT ;  /* 0x0000000403117812 */ /* 0x000fc400078efe00 */
[----:B------:R-:W-:Y:S02]  /*2590*/  ISETP.LT.AND P2, PT, R9, UR15, !P0 ;  /* 0x0000000f09007c0c */ /* 0x000fe4000c741270 */
[--C-:B-1----:R-:W-:Y:S01]  /*25a0*/  LOP3.LUT R25, R3, 0xa, R0.reuse, 0xfe, !PT ;  /* 0x0000000a03197812 */ /* 0x102fe200078efe00 */
[-C--:B0-----:R-:W-:Y:S01]  /*25b0*/  IMAD R15, R13, R12.reuse, RZ ;  /* 0x0000000c0d0f7224 */ /* 0x081fe200078e02ff */
[----:B------:R-:W-:Y:S01]  /*25c0*/  LOP3.LUT R27, R3, 0x6, R0, 0xfe, !PT ;  /* 0x00000006031b7812 */ /* 0x000fe200078efe00 */
[CC--:B------:R-:W-:Y:S01]  /*25d0*/  IMAD R3, R11.reuse, R12.reuse, RZ ;  /* 0x0000000c0b037224 */ /* 0x0c0fe200078e02ff */
[----:B------:R-:W-:Y:S01]  /*25e0*/  ISETP.LT.AND P4, PT, R11, UR15, !P0 ;  /* 0x0000000f0b007c0c */ /* 0x000fe2000c781270 */
[----:B------:R-:W-:Y:S01]  /*25f0*/  IMAD R11, R17, R12, RZ ;  /* 0x0000000c110b7224 */ /* 0x000fe200078e02ff */
[----:B------:R-:W-:Y:S01]  /*2600*/  LEA R8, P3, R15, R14, 0x1 ;  /* 0x0000000e0f087211 */ /* 0x000fe200078608ff */
[----:B--2---:R-:W-:Y:S01]  /*2610*/  IMAD R21, R27, R12, RZ ;  /* 0x0000000c1b157224 */ /* 0x004fe200078e02ff */
[----:B------:R-:W-:-:S02]  /*2620*/  LOP3.LUT R16, R13, 0x18, RZ, 0xfc, !PT ;  /* 0x000000180d107812 */ /* 0x000fc400078efcff */
[----:B------:R-:W-:Y:S01]  /*2630*/  LEA.HI.X.SX32 R9, R15, R2, 0x1, P3 ;  /* 0x000000020f097211 */ /* 0x000fe200018f0eff */
[----:B------:R-:W-:Y:S01]  /*2640*/  IMAD R15, R12, 0x10, R15 ;  /* 0x000000100c0f7824 */ /* 0x000fe200078e020f */
[-C--:B------:R-:W-:Y:S02]  /*2650*/  LEA R18, P6, R11, R14.reuse, 0x1 ;  /* 0x0000000e0b127211 */ /* 0x080fe400078c08ff */
[----:B------:R-:W-:Y:S01]  /*2660*/  ISETP.LT.AND P3, PT, R16, UR15, !P0 ;  /* 0x0000000f10007c0c */ /* 0x000fe2000c761270 */
[----:B------:R-:W0:Y:S01]  /*2670*/  LDS.128 R4, [R10+UR8] ;  /* 0x000000080a047984 */ /* 0x000e220008000c00 */
[----:B------:R-:W-:Y:S02]  /*2680*/  LEA R16, P5, R3, R14, 0x1 ;  /* 0x0000000e03107211 */ /* 0x000fe400078a08ff */
[----:B------:R-:W-:Y:S02]  /*2690*/  LEA.HI.X.SX32 R19, R11, R2, 0x1, P6 ;  /* 0x000000020b137211 */ /* 0x000fe400030f0eff */
[----:B------:R-:W-:Y:S01]  /*26a0*/  ISETP.LT.AND P6, PT, R27, UR15, !P0 ;  /* 0x0000000f1b007c0c */ /* 0x000fe2000c7c1270 */
[----:B0-----:R-:W-:Y:S01]  /*26b0*/  @P1 STG.E.U16 desc[UR20][R8.64], R4 ;  /* 0x0000000408001986 */ /* 0x001fe2000c101514 */
[----:B------:R-:W-:-:S02]  /*26c0*/  ISETP.LT.AND P1, PT, R17, UR15, !P0 ;  /* 0x0000000f11007c0c */ /* 0x000fc4000c721270 */
[----:B------:R-:W-:Y:S01]  /*26d0*/  LEA.HI.X.SX32 R17, R3, R2, 0x1, P5 ;  /* 0x0000000203117211 */ /* 0x000fe200028f0eff */
[----:B------:R-:W0:Y:S01]  /*26e0*/  LDS.128 R8, [R10+UR8+0x800] ;  /* 0x000800080a087984 */ /* 0x000e220008000c00 */
[----:B------:R-:W-:Y:S01]  /*26f0*/  PRMT R0, R4, 0x7632, R0 ;  /* 0x0000763204007816 */ /* 0x000fe20000000000 */
[----:B------:R-:W-:Y:S01]  /*2700*/  IMAD R3, R23, R12, RZ ;  /* 0x0000000c17037224 */ /* 0x000fe200078e02ff */
[----:B------:R-:W-:-:S03]  /*2710*/  LEA R20, P5, R21, R14, 0x1 ;  /* 0x0000000e15147211 */ /* 0x000fc600078a08ff */
[----:B------:R1:W-:Y:S01]  /*2720*/  @P4 STG.E.U16 desc[UR20][R16.64], R0 ;  /* 0x0000000010004986 */ /* 0x0003e2000c101514 */
[----:B------:R-:W-:Y:S02]  /*2730*/  LEA.HI.X.SX32 R21, R21, R2, 0x1, P5 ;  /* 0x0000000215157211 */ /* 0x000fe400028f0eff */
[----:B------:R-:W-:Y:S01]  /*2740*/  ISETP.LT.AND P4, PT, R25, UR15, !P0 ;  /* 0x0000000f19007c0c */ /* 0x000fe2000c781270 */
[----:B------:R2:W-:Y:S01]  /*2750*/  @P1 STG.E.U16 desc[UR20][R18.64], R5 ;  /* 0x0000000512001986 */ /* 0x0005e2000c101514 */
[----:B------:R-:W-:Y:S01]  /*2760*/  ISETP.LT.AND P5, PT, R23, UR15, !P0 ;  /* 0x0000000f17007c0c */ /* 0x000fe2000c7a1270 */
[----:B------:R-:W-:Y:S01]  /*2770*/  IMAD R25, R25, R12, RZ ;  /* 0x0000000c19197224 */ /* 0x000fe200078e02ff */
[----:B------:R-:W-:-:S04]  /*2780*/  LEA R22, P1, R3, R14, 0x1 ;  /* 0x0000000e03167211 */ /* 0x000fc800078208ff */
[----:B------:R-:W-:Y:S01]  /*2790*/  LEA.HI.X.SX32 R23, R3, R2, 0x1, P1 ;  /* 0x0000000203177211 */ /* 0x000fe200008f0eff */
[-C--:B------:R-:W-:Y:S01]  /*27a0*/  IMAD R3, R35, R12.reuse, RZ ;  /* 0x0000000c23037224 */ /* 0x080fe200078e02ff */
[----:B-1----:R-:W-:Y:S02]  /*27b0*/  PRMT R17, R5, 0x7632, R17 ;  /* 0x0000763205117816 */ /* 0x002fe40000000011 */
[----:B------:R-:W-:Y:S01]  /*27c0*/  ISETP.LT.AND P1, PT, R35, UR15, !P0 ;  /* 0x0000000f23007c0c */ /* 0x000fe2000c721270 */
[----:B--2---:R-:W-:Y:S01]  /*27d0*/  IMAD R19, R33, R12, RZ ;  /* 0x0000000c21137224 */ /* 0x004fe200078e02ff */
[----:B------:R-:W-:Y:S01]  /*27e0*/  LOP3.LUT R0, R13, 0x10, RZ, 0xfc, !PT ;  /* 0x000000100d007812 */ /* 0x000fe200078efcff */
[----:B------:R1:W-:Y:S01]  /*27f0*/  @P6 STG.E.U16 desc[UR20][R20.64], R17 ;  /* 0x0000001114006986 */ /* 0x0003e2000c101514 */
[----:B------:R-:W-:-:S03]  /*2800*/  LEA R16, P6, R25, R14, 0x1 ;  /* 0x0000000e19107211 */ /* 0x000fc600078c08ff */
[----:B------:R-:W-:Y:S01]  /*2810*/  @P5 STG.E.U16 desc[UR20][R22.64], R6 ;  /* 0x0000000616005986 */ /* 0x000fe2000c101514 */
[----:B------:R-:W-:Y:S02]  /*2820*/  ISETP.LT.AND P5, PT, R0, UR15, !P0 ;  /* 0x0000000f00007c0c */ /* 0x000fe4000c7a1270 */
[----:B------:R-:W-:Y:S02]  /*2830*/  LOP3.LUT R0, R13, 0x12, RZ, 0xfc, !PT ;  /* 0x000000120d007812 */ /* 0x000fe400078efcff */
[----:B-1----:R-:W-:Y:S02]  /*2840*/  LEA.HI.X.SX32 R17, R25, R2, 0x1, P6 ;  /* 0x0000000219117211 */ /* 0x002fe400030f0eff */
[----:B------:R-:W-:Y:S02]  /*2850*/  PRMT R21, R6, 0x7632, R21 ;  /* 0x0000763206157816 */ /* 0x000fe40000000015 */
[----:B------:R-:W-:-:S03]  /*2860*/  LEA R4, P6, R3, R14, 0x1 ;  /* 0x0000000e03047211 */ /* 0x000fc600078c08ff */
[----:B------:R1:W-:Y:S01]  /*2870*/  @P4 STG.E.U16 desc[UR20][R16.64], R21 ;  /* 0x0000001510004986 */ /* 0x0003e2000c101514 */
[----:B------:R-:W-:Y:S01]  /*2880*/  LEA.HI.X.SX32 R5, R3, R2, 0x1, P6 ;  /* 0x0000000203057211 */ /* 0x000fe200030f0eff */
[----:B------:R-:W-:Y:S01]  /*2890*/  IMAD R3, R12, 0x2, R15 ;  /* 0x000000020c037824 */ /* 0x000fe200078e020f */
[----:B------:R-:W-:Y:S02]  /*28a0*/  ISETP.LT.AND P4, PT, R33, UR15, !P0 ;  /* 0x0000000f21007c0c */ /* 0x000fe4000c781270 */
[C---:B------:R-:W-:Y:S01]  /*28b0*/  LEA R18, P6, R19.reuse, R14, 0x1 ;  /* 0x0000000e13127211 */ /* 0x040fe200078c08ff */
[----:B------:R2:W-:Y:S01]  /*28c0*/  @P1 STG.E.U16 desc[UR20][R4.64], R7 ;  /* 0x0000000704001986 */ /* 0x0005e2000c101514 */
[----:B------:R-:W-:Y:S02]  /*28d0*/  ISETP.LT.AND P1, PT, R0, UR15, !P0 ;  /* 0x0000000f00007c0c */ /* 0x000fe4000c721270 */
[----:B------:R-:W-:Y:S02]  /*28e0*/  LEA.HI.X.SX32 R19, R19, R2, 0x1, P6 ;  /* 0x0000000213137211 */ /* 0x000fe400030f0eff */
[----:B------:R-:W-:-:S02]  /*28f0*/  LEA R20, P6, R15, R14, 0x1 ;  /* 0x0000000e0f147211 */ /* 0x000fc400078c08ff */
[----:B------:R-:W-:Y:S02]  /*2900*/  LOP3.LUT R0, R13, 0x16, RZ, 0xfc, !PT ;  /* 0x000000160d007812 */ /* 0x000fe400078efcff */
[----:B-1----:R-:W-:Y:S01]  /*2910*/  LEA.HI.X.SX32 R21, R15, R2, 0x1, P6 ;  /* 0x000000020f157211 */ /* 0x002fe200030f0eff */
[----:B------:R-:W-:Y:S01]  /*2920*/  IMAD R15, R12, 0x2, R3 ;  /* 0x000000020c0f7824 */ /* 0x000fe200078e0203 */
[----:B--2---:R-:W-:Y:S02]  /*2930*/  PRMT R5, R7, 0x7632, R5 ;  /* 0x0000763207057816 */ /* 0x004fe40000000005 */
[----:B------:R-:W-:Y:S02]  /*2940*/  LEA R4, P6, R3, R14, 0x1 ;  /* 0x0000000e03047211 */ /* 0x000fe400078c08ff */
[----:B0-----:R-:W-:Y:S01]  /*2950*/  PRMT R7, R8, 0x7632, R7 ;  /* 0x0000763208077816 */ /* 0x001fe20000000007 */
[----:B------:R0:W-:Y:S01]  /*2960*/  @P4 STG.E.U16 desc[UR20][R18.64], R5 ;  /* 0x0000000512004986 */ /* 0x0001e2000c101514 */
[----:B------:R-:W-:-:S02]  /*2970*/  ISETP.LT.AND P4, PT, R0, UR15, !P0 ;  /* 0x0000000f00007c0c */ /* 0x000fc4000c781270 */
[C---:B------:R-:W-:Y:S01]  /*2980*/  LOP3.LUT R0, R13.reuse, 0x14, RZ, 0xfc, !PT ;  /* 0x000000140d007812 */ /* 0x040fe200078efcff */
[----:B------:R1:W-:Y:S03]  /*2990*/  @P5 STG.E.U16 desc[UR20][R20.64], R8 ;  /* 0x0000000814005986 */ /* 0x0003e6000c101514 */
[----:B------:R-:W-:Y:S02]  /*29a0*/  ISETP.LT.AND P5, PT, R0, UR15, !P0 ;  /* 0x0000000f00007c0c */ /* 0x000fe4000c7a1270 */
[C---:B------:R-:W-:Y:S02]  /*29b0*/  LOP3.LUT R0, R13.reuse, 0x1c, RZ, 0xfc, !PT ;  /* 0x0000001c0d007812 */ /* 0x040fe400078efcff */
[----:B------:R-:W-:Y:S02]  /*29c0*/  LOP3.LUT R13, R13, 0x1e, RZ, 0xfc, !PT ;  /* 0x0000001e0d0d7812 */ /* 0x000fe400078efcff */
[----:B0-----:R-:W-:Y:S01]  /*29d0*/  LEA.HI.X.SX32 R5, R3, R2, 0x1, P6 ;  /* 0x0000000203057211 */ /* 0x001fe200030f0eff */
[----:B------:R-:W-:Y:S01]  /*29e0*/  IMAD R3, R12, 0x2, R15 ;  /* 0x000000020c037824 */ /* 0x000fe200078e020f */
[----:B------:R-:W-:-:S02]  /*29f0*/  LEA R6, P6, R15, R14, 0x1 ;  /* 0x0000000e0f067211 */ /* 0x000fc400078c08ff */
[----:B-1----:R-:W-:Y:S01]  /*2a00*/  PRMT R8, R9, 0x7632, R8 ;  /* 0x0000763209087816 */ /* 0x002fe20000000008 */
[----:B------:R-:W-:Y:S01]  /*2a10*/  IMAD R19, R12, 0x2, R3 ;  /* 0x000000020c137824 */ /* 0x000fe200078e0203 */
[----:B------:R0:W-:Y:S01]  /*2a20*/  @P1 STG.E.U16 desc[UR20][R4.64], R7 ;  /* 0x0000000704001986 */ /* 0x0001e2000c101514 */
[----:B------:R-:W-:-:S04]  /*2a30*/  LEA R16, P1, R3, R14, 0x1 ;  /* 0x0000000e03107211 */ /* 0x000fc800078208ff */
[-C--:B------:R-:W-:Y:S02]  /*2a40*/  LEA.HI.X.SX32 R17, R3, R2.reuse, 0x1, P1 ;  /* 0x0000000203117211 */ /* 0x080fe400008f0eff */
[----:B0-----:R-:W-:Y:S01]  /*2a50*/  LEA.HI.X.SX32 R7, R15, R2, 0x1, P6 ;  /* 0x000000020f077211 */ /* 0x001fe200030f0eff */
[----:B------:R-:W-:Y:S01]  /*2a60*/  IMAD R15, R12, 0x2, R19 ;  /* 0x000000020c0f7824 */ /* 0x000fe200078e0213 */
[----:B------:R-:W-:-:S03]  /*2a70*/  LEA R18, P6, R19, R14, 0x1 ;  /* 0x0000000e13127211 */ /* 0x000fc600078c08ff */
[C---:B------:R-:W-:Y:S01]  /*2a80*/  IMAD R23, R12.reuse, 0x2, R15 ;  /* 0x000000020c177824 */ /* 0x040fe200078e020f */
[----:B------:R-:W-:Y:S01]  /*2a90*/  LEA R20, P1, R15, R14, 0x1 ;  /* 0x0000000e0f147211 */ /* 0x000fe200078208ff */
[----:B------:R0:W-:Y:S01]  /*2aa0*/  @P5 STG.E.U16 desc[UR20][R6.64], R9 ;  /* 0x0000000906005986 */ /* 0x0001e2000c101514 */
[-C--:B------:R-:W-:Y:S01]  /*2ab0*/  LEA.HI.X.SX32 R19, R19, R2.reuse, 0x1, P6 ;  /* 0x0000000213137211 */ /* 0x080fe200030f0eff */
[----:B------:R-:W-:Y:S01]  /*2ac0*/  IMAD R3, R12, 0x2, R23 ;  /* 0x000000020c037824 */ /* 0x000fe200078e0217 */
[----:B------:R-:W-:Y:S01]  /*2ad0*/  LEA.HI.X.SX32 R21, R15, R2, 0x1, P1 ;  /* 0x000000020f157211 */ /* 0x000fe200008f0eff */
[----:B------:R1:W-:Y:S01]  /*2ae0*/  @P4 STG.E.U16 desc[UR20][R16.64], R8 ;  /* 0x0000000810004986 */ /* 0x0003e2000c101514 */
[----:B------:R-:W-:Y:S02]  /*2af0*/  LEA R22, P6, R23, R14, 0x1 ;  /* 0x0000000e17167211 */ /* 0x000fe400078c08ff */
[----:B------:R-:W-:Y:S01]  /*2b00*/  ISETP.LT.AND P1, PT, R0, UR15, !P0 ;  /* 0x0000000f00007c0c */ /* 0x000fe2000c721270 */
[----:B------:R1:W-:Y:S01]  /*2b10*/  @P3 STG.E.U16 desc[UR20][R18.64], R10 ;  /* 0x0000000a12003986 */ /* 0x0003e2000c101514 */
[----:B------:R-:W-:-:S02]  /*2b20*/  ISETP.LT.AND P0, PT, R13, UR15, !P0 ;  /* 0x0000000f0d007c0c */ /* 0x000fc4000c701270 */
[----:B------:R-:W-:Y:S02]  /*2b30*/  LEA.HI.X.SX32 R23, R23, R2, 0x1, P6 ;  /* 0x0000000217177211 */ /* 0x000fe400030f0eff */
[C---:B------:R-:W-:Y:S02]  /*2b40*/  LEA R14, P6, R3.reuse, R14, 0x1 ;  /* 0x0000000e030e7211 */ /* 0x040fe400078c08ff */
[----:B------:R-:W-:Y:S02]  /*2b50*/  PRMT R0, R10, 0x7632, R0 ;  /* 0x000076320a007816 */ /* 0x000fe40000000000 */
[----:B------:R-:W-:Y:S02]  /*2b60*/  LEA.HI.X.SX32 R15, R3, R2, 0x1, P6 ;  /* 0x00000002030f7211 */ /* 0x000fe400030f0eff */
[----:B0-----:R-:W-:Y:S01]  /*2b70*/  PRMT R7, R11, 0x7632, R7 ;  /* 0x000076320b077816 */ /* 0x001fe20000000007 */
[----:B------:R1:W-:Y:S04]  /*2b80*/  @P2 STG.E.U16 desc[UR20][R20.64], R0 ;  /* 0x0000000014002986 */ /* 0x0003e8000c101514 */
[----:B------:R1:W-:Y:S04]  /*2b90*/  @P1 STG.E.U16 desc[UR20][R22.64], R11 ;  /* 0x0000000b16001986 */ /* 0x0003e8000c101514 */
[----:B------:R1:W-:Y:S01]  /*2ba0*/  @P0 STG.E.U16 desc[UR20][R14.64], R7 ;  /* 0x000000070e000986 */ /* 0x0003e2000c101514 */
[----:B------:R-:W-:Y:S06]  /*2bb0*/  BAR.SYNC.DEFER_BLOCKING 0x0 ;  /* 0x0000000000007b1d */ /* 0x000fec0000010000 */
[----:B------:R-:W-:Y:S05]  /*2bc0*/  BRA.U UP0, `(.L_x_13) ;  /* 0x00000001009c7547 */ /* 0x000fea000b800000 */
[----:B------:R-:W0:Y:S01]  /*2bd0*/  S2UR UR5, SR_CgaCtaId ;  /* 0x00000000000579c3 */ /* 0x000e220000008800 */
[----:B------:R-:W-:Y:S01]  /*2be0*/  NOP ;  /* 0x0000000000007918 */ /* 0x000fe20000000000 */
[----:B------:R-:W-:Y:S01]  /*2bf0*/  UMOV UR4, 0x50 ;  /* 0x0000005000047882 */ /* 0x000fe20000000000 */
[----:B-1----:R-:W-:Y:S02]  /*2c00*/  IMAD.U32 R0, RZ, RZ, UR24 ;  /* 0x00000018ff007e24 */ /* 0x002fe4000f8e00ff */
[----:B------:R-:W-:-:S03]  /*2c10*/  IMAD.MOV.U32 R3, RZ, RZ, 0x1 ;  /* 0x00000001ff037424 */ /* 0x000fc600078e00ff */
[----:B------:R-:W-:-:S04]  /*2c20*/  LOP3.LUT R0, R0, 0xffff, RZ, 0xc0, !PT ;  /* 0x0000ffff00007812 */ /* 0x000fc800078ec0ff */
[----:B------:R-:W-:-:S05]  /*2c30*/  SHF.R.U32.HI R0, RZ, 0x5, R0 ;  /* 0x00000005ff007819 */ /* 0x000fca0000011600 */
[----:B------:R-:W-:Y:S01]  /*2c40*/  VIADD R2, R0, 0x10 ;  /* 0x0000001000027836 */ /* 0x000fe20000000000 */
[----:B------:R-:W-:Y:S01]  /*2c50*/  SHF.L.U32 R0, R3, R0, RZ ;  /* 0x0000000003007219 */ /* 0x000fe200000006ff */
[----:B0-----:R-:W-:-:S03]  /*2c60*/  ULEA UR6, UR5, UR4, 0x18 ;  /* 0x0000000405067291 */ /* 0x001fc6000f8ec0ff */
[----:B------:R-:W-:-:S04]  /*2c70*/  SHF.L.U32 R3, R3, R2, RZ ;  /* 0x0000000203037219 */ /* 0x000fc800000006ff */
[----:B------:R-:W-:Y:S02]  /*2c80*/  LOP3.LUT R0, R3, R0, RZ, 0xfc, !PT ;  /* 0x0000000003007212 */ /* 0x000fe400078efcff */
[----:B------:R-:W0:Y:S02]  /*2c90*/  LDS R5, [UR6] ;  /* 0x00000006ff057984 */ /* 0x000e240008000800 */
[C---:B------:R-:W-:Y:S02]  /*2ca0*/  LOP3.LUT R2, R0.reuse, 0xffff, RZ, 0xc0, !PT ;  /* 0x0000ffff00027812 */ /* 0x040fe400078ec0ff */
[----:B0-----:R-:W-:-:S04]  /*2cb0*/  LOP3.LUT R3, R0, 0xffff, R5, 0x80, !PT ;  /* 0x0000ffff00037812 */ /* 0x001fc800078e8005 */
[----:B------:R-:W-:-:S13]  /*2cc0*/  ISETP.NE.AND P0, PT, R3, R2, PT ;  /* 0x000000020300720c */ /* 0x000fda0003f05270 */
[----:B------:R-:W-:Y:S05]  /*2cd0*/  @P0 BRA `(.L_x_14) ;  /* 0x0000000000500947 */ /* 0x000fea0003800000 */
[----:B------:R-:W-:Y:S02]  /*2ce0*/  SHF.R.U32.HI R5, RZ, 0x10, R5 ;  /* 0x00000010ff057819 */ /* 0x000fe40000011605 */
[----:B------:R-:W-:-:S04]  /*2cf0*/  SHF.R.U32.HI R2, RZ, 0x10, R0 ;  /* 0x00000010ff027819 */ /* 0x000fc80000011600 */
[----:B------:R-:W-:-:S04]  /*2d00*/  LOP3.LUT R5, R5, R2, RZ, 0xc0, !PT ;  /* 0x0000000205057212 */ /* 0x000fc800078ec0ff */
[----:B------:R-:W-:-:S13]  /*2d10*/  ISETP.NE.AND P0, PT, R5, R2, PT ;  /* 0x000000020500720c */ /* 0x000fda0003f05270 */
[----:B------:R-:W-:Y:S05]  /*2d20*/  @P0 BRA `(.L_x_15) ;  /* 0x0000000000300947 */ /* 0x000fea0003800000 */
[----:B------:R-:W-:Y:S01]  /*2d30*/  R2UR UR4, R0 ;  /* 0x00000000000472ca */ /* 0x000fe200000e0000 */
[----:B------:R-:W-:Y:S01]  /*2d40*/  VOTEU.ANY UR5, UPT, PT ;  /* 0x0000000000057886 */ /* 0x000fe200038e0100 */
[----:B------:R-:W0:Y:S01]  /*2d50*/  S2R R0, SR_LANEID ;  /* 0x0000000000007919 */ /* 0x000e220000000000 */
[----:B------:R-:W-:-:S10]  /*2d60*/  UFLO.U32 UR5, UR5 ;  /* 0x00000005000572bd */ /* 0x000fd400080e0000 */
[----:B------:R-:W-:-:S06]  /*2d70*/  ULOP3.LUT UR4, URZ, UR4, URZ, 0x33, !UPT ;  /* 0x00000004ff047292 */ /* 0x000fcc000f8e33ff */
[----:B------:R-:W-:-:S04]  /*2d80*/  IMAD.U32 R2, RZ, RZ, UR4 ;  /* 0x00000004ff027e24 */ /* 0x000fc8000f8e00ff */
[----:B------:R-:W1:Y:S02]  /*2d90*/  REDUX UR7, R2 ;  /* 0x00000000020773c4 */ /* 0x000e640000000000 */
[----:B------:R2:W-:Y:S01]  /*2da0*/  UTCATOMSWS.AND URZ, UR4 ;  /* 0x0000000400ff79e3 */ /* 0x0005e20008000000 */
[----:B0-----:R-:W-:Y:S01]  /*2db0*/  ISETP.EQ.U32.AND P0, PT, R0, UR5, PT ;  /* 0x0000000500007c0c */ /* 0x001fe2000bf02070 */
[----:B-1----:R-:W-:-:S12]  /*2dc0*/  IMAD.U32 R0, RZ, RZ, UR7 ;  /* 0x00000007ff007e24 */ /* 0x002fd8000f8e00ff */
[----:B------:R2:W-:Y:S01]  /*2dd0*/  @P0 ATOMS.AND RZ, [UR6], R0 ;  /* 0x00000000ffff098c */ /* 0x0005e2000a800006 */
[----:B------:R-:W-:Y:S05]  /*2de0*/  BRA `(.L_x_13) ;  /* 0x0000000000147947 */ /* 0x000fea0003800000 */
.L_x_15:
[----:B------:R-:W-:-:S07]  /*2df0*/  MOV R2, 0x2e10 ;  /* 0x00002e1000027802 */ /* 0x000fce0000000f00 */
[----:B------:R-:W-:Y:S05]  /*2e00*/  CALL.REL.NOINC `($__internal_0_$__cuda_sm10x_tcgen05_guardrail_trap_col_being_dealloced_not_returned_by_alloc) ;  /* 0x00000000002c7944 */ /* 0x000fea0003c00000 */
[----:B------:R-:W-:Y:S05]  /*2e10*/  BRA `(.L_x_13) ;  /* 0x0000000000087947 */ /* 0x000fea0003800000 */
.L_x_14:
[----:B------:R-:W-:-:S07]  /*2e20*/  MOV R2, 0x2e40 ;  /* 0x00002e4000027802 */ /* 0x000fce0000000f00 */
[----:B------:R-:W-:Y:S05]  /*2e30*/  CALL.REL.NOINC `($__internal_2_$__cuda_sm10x_tcgen05_guardrail_trap_unallocated_columns_being_dealloced) ;  /* 0x0000000000387944 */ /* 0x000fea0003c00000 */
.L_x_13:
[----:B------:R-:W-:Y:S01]  /*2e40*/  NOP ;  /* 0x0000000000007918 */ /* 0x000fe20000000000 */
[----:B--2---:R-:W-:Y:S05]  /*2e50*/  EXIT ;  /* 0x000000000000794d */ /* 0x004fea0003800000 */
.L_x_8:
[----:B------:R-:W0:Y:S02]  /*2e60*/  SYNCS.PHASECHK.TRANS64.TRYWAIT P0, [UR14], R33 ;  /* 0x00000021ff0075a7 */ /* 0x000e24000800110e */
[----:B0-----:R-:W-:Y:S05]  /*2e70*/  @!P0 BRA `(.L_x_8) ;  /* 0xfffffffc00f88947 */ /* 0x001fea000383ffff */
[----:B------:R-:W-:Y:S05]  /*2e80*/  BRA `(.L_x_16) ;  /* 0xffffffec00e07947 */ /* 0x000fea000383ffff */
.L_x_12:
[----:B------:R-:W0:Y:S02]  /*2e90*/  SYNCS.PHASECHK.TRANS64.TRYWAIT P0, [UR14], R4 ;  /* 0x00000004ff0075a7 */ /* 0x000e24000800110e */
[----:B0-----:R-:W-:Y:S05]  /*2ea0*/  @!P0 BRA `(.L_x_12) ;  /* 0xfffffffc00f88947 */ /* 0x001fea000383ffff */
[----:B------:R-:W-:Y:S05]  /*2eb0*/  BRA `(.L_x_11) ;  /* 0xfffffff400087947 */ /* 0x000fea000383ffff */
        .weak           $__internal_0_$__cuda_sm10x_tcgen05_guardrail_trap_col_being_dealloced_not_returned_by_alloc
        .type           $__internal_0_$__cuda_sm10x_tcgen05_guardrail_trap_col_being_dealloced_not_returned_by_alloc,@function
        .size           $__internal_0_$__cuda_sm10x_tcgen05_guardrail_trap_col_being_dealloced_not_returned_by_alloc,($__internal_1_$__cuda_sm10x_tcgen05_guardrail_trap_phase_invalid_during_alloc - $__internal_0_$__cuda_sm10x_tcgen05_guardrail_trap_col_being_dealloced_not_returned_by_alloc)
$__internal_0_$__cuda_sm10x_tcgen05_guardrail_trap_col_being_dealloced_not_returned_by_alloc:
[----:B------:R-:W-:Y:S05]  /*2ec0*/  BPT.TRAP 0x1 ;  /* 0x000000040000795c */ /* 0x000fea0000300000 */
[----:B------:R-:W-:-:S04]  /*2ed0*/  IMAD.MOV.U32 R3, RZ, RZ, 0x0 ;  /* 0x00000000ff037424 */ /* 0x000fc800078e00ff */
[----:B------:R-:W-:Y:S05]  /*2ee0*/  RET.REL.NODEC R2 `(matmul_kernel) ;  /* 0xffffffd002447950 */ /* 0x000fea0003c3ffff */
        .weak           $__internal_1_$__cuda_sm10x_tcgen05_guardrail_trap_phase_invalid_during_alloc
        .type           $__internal_1_$__cuda_sm10x_tcgen05_guardrail_trap_phase_invalid_during_alloc,@function
        .size           $__internal_1_$__cuda_sm10x_tcgen05_guardrail_trap_phase_invalid_during_alloc,($__internal_2_$__cuda_sm10x_tcgen05_guardrail_trap_unallocated_columns_being_dealloced - $__internal_1_$__cuda_sm10x_tcgen05_guardrail_trap_phase_invalid_during_alloc)
$__internal_1_$__cuda_sm10x_tcgen05_guardrail_trap_phase_invalid_during_alloc:
[----:B------:R-:W-:Y:S05]  /*2ef0*/  BPT.TRAP 0x1 ;  /* 0x000000040000795c */ /* 0x000fea0000300000 */
[----:B------:R-:W-:-:S04]  /*2f00*/  IMAD.MOV.U32 R3, RZ, RZ, 0x0 ;  /* 0x00000000ff037424 */ /* 0x000fc800078e00ff */
[----:B------:R-:W-:Y:S05]  /*2f10*/  RET.REL.NODEC R2 `(matmul_kernel) ;  /* 0xffffffd002387950 */ /* 0x000fea0003c3ffff */
        .weak           $__internal_2_$__cuda_sm10x_tcgen05_guardrail_trap_unallocated_columns_being_dealloced
        .type           $__internal_2_$__cuda_sm10x_tcgen05_guardrail_trap_unallocated_columns_being_dealloced,@function
        .size           $__internal_2_$__cuda_sm10x_tcgen05_guardrail_trap_unallocated_columns_being_dealloced,(.L_x_20 - $__internal_2_$__cuda_sm10x_tcgen05_guardrail_trap_unallocated_columns_being_dealloced)
$__internal_2_$__cuda_sm10x_tcgen05_guardrail_trap_unallocated_columns_being_dealloced:
[----:B------:R-:W-:Y:S05]  /*2f20*/  BPT.TRAP 0x1 ;  /* 0x000000040000795c */ /* 0x000fea0000300000 */
[----:B------:R-:W-:-:S04]  /*2f30*/  IMAD.MOV.U32 R3, RZ, RZ, 0x0 ;  /* 0x00000000ff037424 */ /* 0x000fc800078e00ff */
[----:B------:R-:W-:Y:S05]  /*2f40*/  RET.REL.NODEC R2 `(matmul_kernel) ;  /* 0xffffffd0022c7950 */ /* 0x000fea0003c3ffff */
.L_x_17:
[----:B------:R-:W-:-:S00]  /*2f50*/  BRA `(.L_x_17) ;  /* 0xfffffffc00fc7947 */ /* 0x000fc0000383ffff */
[----:B------:R-:W-:-:S00]  /*2f60*/  NOP ;  /* 0x0000000000007918 */ /* 0x000fc00000000000 */
        /* <DEDUP_REMOVED lines=9> */
.L_x_20:


//--------------------- .nv.shared.matmul_kernel  --------------------------
	.section	.nv.shared.matmul_kernel,"aw",@nobits
	.sectionflags	@""
	.align	16
	.zero		1024


//--------------------- .nv.shared.reserved.0     --------------------------
	.section	.nv.shared.reserved.0,"aw",@nobits
	.align	8
	.weak		__nv_reservedSMEM_offset_0_alias
	.size		__nv_reservedSMEM_offset_0_alias, 0, 64
	.other		__nv_reservedSMEM_offset_0_alias,@"STO_CUDA_RESERVED_SHARED STV_DEFAULT"
__nv_reservedSMEM_offset_0_alias:
	.zero		0
.nv.shared.reserved.0:
	.zero		64
	.weak		__nv_reservedSMEM_allocation_phase
	.type		__nv_reservedSMEM_allocation_phase,@object
	.size		__nv_reservedSMEM_allocation_phase,(.L_0 - __nv_reservedSMEM_allocation_phase)
__nv_reservedSMEM_allocation_phase:
	.zero		1
.L_0:
	.zero		7
	.weak		__nv_reservedSMEM_devtool_atexit_pc
	.type		__nv_reservedSMEM_devtool_atexit_pc,@object
	.size		__nv_reservedSMEM_devtool_atexit_pc,(__nv_reservedSMEM_allocation_mask - __nv_reservedSMEM_devtool_atexit_pc)
__nv_reservedSMEM_devtool_atexit_pc:
	.zero		8
	.weak		__nv_reservedSMEM_allocation_mask
	.type		__nv_reservedSMEM_allocation_mask,@object
	.size		__nv_reservedSMEM_allocation_mask,(.L_2 - __nv_reservedSMEM_allocation_mask)
__nv_reservedSMEM_allocation_mask:
	.zero		4
.L_2:


//--------------------- .nv.constant0.matmul_kernel --------------------------
	.section	.nv.constant0.matmul_kernel,"a",@progbits
	.sectionflags	@""
	.align	4
.nv.constant0.matmul_kernel:
	.zero		976


//--------------------- SYMBOLS --------------------------

	.type		.nv.reservedSmem.offset0,@object
	.size		.nv.reservedSmem.offset0,0x4
	.type		.nv.reservedSmem.cap,@object
	.size		.nv.reservedSmem.cap,0x4
